	.target	sm_90a

	.elftype	@"ET_EXEC"


//--------------------- .note.nv.tkinfo           --------------------------
	.section	.note.nv.tkinfo,"",@"SHT_NOTE"
	.sectionflags	@"SHF_NOTE_NV_TKINFO"
	.tkinfo
        /*0018*/ 	.word	0x00000002
        /*0030*/ 	.string	""
        /*0030*/ 	.string	"ptxas"
        /*0030*/ 	.string	"Cuda compilation tools, release 13.0, V13.0.88"
        /*0030*/ 	.string	"Build cuda_13.0.r13.0/compiler.36424714_0"
        /*0030*/ 	.string	"-arch sm_90a -m 64 "



//--------------------- .note.nv.cuinfo           --------------------------
	.section	.note.nv.cuinfo,"",@"SHT_NOTE"
	.sectionflags	@"SHF_NOTE_NV_CUINFO"
        /*0018*/ 	.short	0x0002
        /*001a*/ 	.short	0x005a
        /*001c*/ 	.short	0x0082
	.zero		2


//--------------------- .nv.info                  --------------------------
	.section	.nv.info,"",@"SHT_CUDA_INFO"
	.align	4


	//----- nvinfo : EIATTR_REGCOUNT
	.align		4
        /*0000*/ 	.byte	0x04, 0x2f
        /*0002*/ 	.short	(.L_12 - .L_11)
	.align		4
.L_11:
        /*0004*/ 	.word	index@(_ZN7cutlass13device_kernelINS_4conv6kernel13ConvUniversalINS1_16ConvProblemShapeILNS1_8OperatorE1ELi3EEENS1_10collective14CollectiveConvINS1_46MainloopSm90TmaGmmaWarpSpecializedImplicitGemmILS5_1ELi7ELi3EN4cute5tupleIJNSA_1CILi2EEENSC_ILi1EEESE_EEENS1_36KernelImplicitTmaWarpSpecializedSm90ELi1EEENSB_IJNSC_ILi128EEESI_NSB_IJNSC_ILi64EEEEEEEEENS_6half_tESM_NSA_8TiledMMAINSA_8MMA_AtomIJNSA_4SM904GMMA26MMA_64x128x16_F32F16F16_SSILNSQ_5MajorE0ELSS_1ELNSQ_7ScaleInE1ELST_1EEEEEENSA_6LayoutINSB_IJSE_SE_SE_EEENSB_IJNSC_ILi0EEESY_SY_EEEEENSB_IJNSA_10UnderscoreES11_S11_EEEEENS7_6detail26Sm90ImplicitGemmTileTraitsINSA_20SM90_TMA_LOAD_IM2COLENSA_14ComposedLayoutINSA_7SwizzleILi3ELi4ELi3EEENSA_18smem_ptr_flag_bitsILi16EEENSW_INSB_IJNSB_IJNSC_ILi8EEENSC_ILi16EEEEEENSB_IJSJ_SE_EEENSB_IJSE_NSC_ILi7EEEEEEEEENSB_IJNSB_IJSJ_NSC_ILi512EEEEEENSB_IJSE_SY_EEENSB_IJSY_NSC_ILi8192EEEEEEEEEEEEEvEENS15_INSA_23SM90_TMA_LOAD_MULTICASTENS17_IS19_S1B_NSW_INSB_IJNSB_IJSJ_SD_EEENSB_IJS1C_S1C_EEES1H_EEENSB_IJNSB_IJSE_NSC_ILi4096EEEEEES1K_S1N_EEEEEEEvEEEENS_8epilogue10collective6detail29Sm90TmaWarpSpecializedAdapterINS24_15DefaultEpilogueISM_NSB_IJNSB_IJllllEEESE_SY_EEES29_NS23_6thread17LinearCombinationISM_Li1EffLNS2A_9ScaleType4KindE0ELNS_15FloatRoundStyleE2ESM_EENS_4gemm15EpilogueDefaultEEEEEvvEEEEvNT_6ParamsE)
        /*0008*/ 	.word	0x0000009a


	//----- nvinfo : EIATTR_FRAME_SIZE
	.align		4
.L_12:
        /*000c*/ 	.byte	0x04, 0x11
        /*000e*/ 	.short	(.L_14 - .L_13)
	.align		4
.L_13:
        /*0010*/ 	.word	index@(_ZN7cutlass13device_kernelINS_4conv6kernel13ConvUniversalINS1_16ConvProblemShapeILNS1_8OperatorE1ELi3EEENS1_10collective14CollectiveConvINS1_46MainloopSm90TmaGmmaWarpSpecializedImplicitGemmILS5_1ELi7ELi3EN4cute5tupleIJNSA_1CILi2EEENSC_ILi1EEESE_EEENS1_36KernelImplicitTmaWarpSpecializedSm90ELi1EEENSB_IJNSC_ILi128EEESI_NSB_IJNSC_ILi64EEEEEEEEENS_6half_tESM_NSA_8TiledMMAINSA_8MMA_AtomIJNSA_4SM904GMMA26MMA_64x128x16_F32F16F16_SSILNSQ_5MajorE0ELSS_1ELNSQ_7ScaleInE1ELST_1EEEEEENSA_6LayoutINSB_IJSE_SE_SE_EEENSB_IJNSC_ILi0EEESY_SY_EEEEENSB_IJNSA_10UnderscoreES11_S11_EEEEENS7_6detail26Sm90ImplicitGemmTileTraitsINSA_20SM90_TMA_LOAD_IM2COLENSA_14ComposedLayoutINSA_7SwizzleILi3ELi4ELi3EEENSA_18smem_ptr_flag_bitsILi16EEENSW_INSB_IJNSB_IJNSC_ILi8EEENSC_ILi16EEEEEENSB_IJSJ_SE_EEENSB_IJSE_NSC_ILi7EEEEEEEEENSB_IJNSB_IJSJ_NSC_ILi512EEEEEENSB_IJSE_SY_EEENSB_IJSY_NSC_ILi8192EEEEEEEEEEEEEvEENS15_INSA_23SM90_TMA_LOAD_MULTICASTENS17_IS19_S1B_NSW_INSB_IJNSB_IJSJ_SD_EEENSB_IJS1C_S1C_EEES1H_EEENSB_IJNSB_IJSE_NSC_ILi4096EEEEEES1K_S1N_EEEEEEEvEEEENS_8epilogue10collective6detail29Sm90TmaWarpSpecializedAdapterINS24_15DefaultEpilogueISM_NSB_IJNSB_IJllllEEESE_SY_EEES29_NS23_6thread17LinearCombinationISM_Li1EffLNS2A_9ScaleType4KindE0ELNS_15FloatRoundStyleE2ESM_EENS_4gemm15EpilogueDefaultEEEEEvvEEEEvNT_6ParamsE)
        /*0014*/ 	.word	0x00000000


	//----- nvinfo : EIATTR_MIN_STACK_SIZE
	.align		4
.L_14:
        /*0018*/ 	.byte	0x04, 0x12
        /*001a*/ 	.short	(.L_16 - .L_15)
	.align		4
.L_15:
        /*001c*/ 	.word	index@(_ZN7cutlass13device_kernelINS_4conv6kernel13ConvUniversalINS1_16ConvProblemShapeILNS1_8OperatorE1ELi3EEENS1_10collective14CollectiveConvINS1_46MainloopSm90TmaGmmaWarpSpecializedImplicitGemmILS5_1ELi7ELi3EN4cute5tupleIJNSA_1CILi2EEENSC_ILi1EEESE_EEENS1_36KernelImplicitTmaWarpSpecializedSm90ELi1EEENSB_IJNSC_ILi128EEESI_NSB_IJNSC_ILi64EEEEEEEEENS_6half_tESM_NSA_8TiledMMAINSA_8MMA_AtomIJNSA_4SM904GMMA26MMA_64x128x16_F32F16F16_SSILNSQ_5MajorE0ELSS_1ELNSQ_7ScaleInE1ELST_1EEEEEENSA_6LayoutINSB_IJSE_SE_SE_EEENSB_IJNSC_ILi0EEESY_SY_EEEEENSB_IJNSA_10UnderscoreES11_S11_EEEEENS7_6detail26Sm90ImplicitGemmTileTraitsINSA_20SM90_TMA_LOAD_IM2COLENSA_14ComposedLayoutINSA_7SwizzleILi3ELi4ELi3EEENSA_18smem_ptr_flag_bitsILi16EEENSW_INSB_IJNSB_IJNSC_ILi8EEENSC_ILi16EEEEEENSB_IJSJ_SE_EEENSB_IJSE_NSC_ILi7EEEEEEEEENSB_IJNSB_IJSJ_NSC_ILi512EEEEEENSB_IJSE_SY_EEENSB_IJSY_NSC_ILi8192EEEEEEEEEEEEEvEENS15_INSA_23SM90_TMA_LOAD_MULTICASTENS17_IS19_S1B_NSW_INSB_IJNSB_IJSJ_SD_EEENSB_IJS1C_S1C_EEES1H_EEENSB_IJNSB_IJSE_NSC_ILi4096EEEEEES1K_S1N_EEEEEEEvEEEENS_8epilogue10collective6detail29Sm90TmaWarpSpecializedAdapterINS24_15DefaultEpilogueISM_NSB_IJNSB_IJllllEEESE_SY_EEES29_NS23_6thread17LinearCombinationISM_Li1EffLNS2A_9ScaleType4KindE0ELNS_15FloatRoundStyleE2ESM_EENS_4gemm15EpilogueDefaultEEEEEvvEEEEvNT_6ParamsE)
        /*0020*/ 	.word	0x00000000
.L_16:


//--------------------- .nv.compat                --------------------------
	.section	.nv.compat,"",@"SHT_CUDA_COMPAT_INFO"
	.align	4
        /*0000*/ 	.byte	0x02, 0x09, 0x01, 0x00, 0x02, 0x02, 0x04, 0x00, 0x02, 0x05, 0x05, 0x00, 0x03, 0x07, 0x01, 0x01
        /*0010*/ 	.byte	0x02, 0x03, 0x01, 0x00, 0x02, 0x06, 0x01, 0x00, 0x04, 0x0b, 0x08, 0x00, 0x00, 0x00, 0x00, 0x00
        /*0020*/ 	.byte	0x00, 0x00, 0x00, 0x00


//--------------------- .nv.info._ZN7cutlass13device_kernelINS_4conv6kernel13ConvUniversalINS1_16ConvProblemShapeILNS1_8OperatorE1ELi3EEENS1_10collective14CollectiveConvINS1_46MainloopSm90TmaGmmaWarpSpecializedImplicitGemmILS5_1ELi7ELi3EN4cute5tupleIJNSA_1CILi2EEENSC_ILi1EEESE_EEENS1_36KernelImplicitTmaWarpSpecializedSm90ELi1EEENSB_IJNSC_ILi128EEESI_NSB_IJNSC_ILi64EEEEEEEEENS_6half_tESM_NSA_8TiledMMAINSA_8MMA_AtomIJNSA_4SM904GMMA26MMA_64x128x16_F32F16F16_SSILNSQ_5MajorE0ELSS_1ELNSQ_7ScaleInE1ELST_1EEEEEENSA_6LayoutINSB_IJSE_SE_SE_EEENSB_IJNSC_ILi0EEESY_SY_EEEEENSB_IJNSA_10UnderscoreES11_S11_EEEEENS7_6detail26Sm90ImplicitGemmTileTraitsINSA_20SM90_TMA_LOAD_IM2COLENSA_14ComposedLayoutINSA_7SwizzleILi3ELi4ELi3EEENSA_18smem_ptr_flag_bitsILi16EEENSW_INSB_IJNSB_IJNSC_ILi8EEENSC_ILi16EEEEEENSB_IJSJ_SE_EEENSB_IJSE_NSC_ILi7EEEEEEEEENSB_IJNSB_IJSJ_NSC_ILi512EEEEEENSB_IJSE_SY_EEENSB_IJSY_NSC_ILi8192EEEEEEEEEEEEEvEENS15_INSA_23SM90_TMA_LOAD_MULTICASTENS17_IS19_S1B_NSW_INSB_IJNSB_IJSJ_SD_EEENSB_IJS1C_S1C_EEES1H_EEENSB_IJNSB_IJSE_NSC_ILi4096EEEEEES1K_S1N_EEEEEEEvEEEENS_8epilogue10collective6detail29Sm90TmaWarpSpecializedAdapterINS24_15DefaultEpilogueISM_NSB_IJNSB_IJllllEEESE_SY_EEES29_NS23_6thread17LinearCombinationISM_Li1EffLNS2A_9ScaleType4KindE0ELNS_15FloatRoundStyleE2ESM_EENS_4gemm15EpilogueDefaultEEEEEvvEEEEvNT_6ParamsE --------------------------
	.section	.nv.info._ZN7cutlass13device_kernelINS_4conv6kernel13ConvUniversalINS1_16ConvProblemShapeILNS1_8OperatorE1ELi3EEENS1_10collective14CollectiveConvINS1_46MainloopSm90TmaGmmaWarpSpecializedImplicitGemmILS5_1ELi7ELi3EN4cute5tupleIJNSA_1CILi2EEENSC_ILi1EEESE_EEENS1_36KernelImplicitTmaWarpSpecializedSm90ELi1EEENSB_IJNSC_ILi128EEESI_NSB_IJNSC_ILi64EEEEEEEEENS_6half_tESM_NSA_8TiledMMAINSA_8MMA_AtomIJNSA_4SM904GMMA26MMA_64x128x16_F32F16F16_SSILNSQ_5MajorE0ELSS_1ELNSQ_7ScaleInE1ELST_1EEEEEENSA_6LayoutINSB_IJSE_SE_SE_EEENSB_IJNSC_ILi0EEESY_SY_EEEEENSB_IJNSA_10UnderscoreES11_S11_EEEEENS7_6detail26Sm90ImplicitGemmTileTraitsINSA_20SM90_TMA_LOAD_IM2COLENSA_14ComposedLayoutINSA_7SwizzleILi3ELi4ELi3EEENSA_18smem_ptr_flag_bitsILi16EEENSW_INSB_IJNSB_IJNSC_ILi8EEENSC_ILi16EEEEEENSB_IJSJ_SE_EEENSB_IJSE_NSC_ILi7EEEEEEEEENSB_IJNSB_IJSJ_NSC_ILi512EEEEEENSB_IJSE_SY_EEENSB_IJSY_NSC_ILi8192EEEEEEEEEEEEEvEENS15_INSA_23SM90_TMA_LOAD_MULTICASTENS17_IS19_S1B_NSW_INSB_IJNSB_IJSJ_SD_EEENSB_IJS1C_S1C_EEES1H_EEENSB_IJNSB_IJSE_NSC_ILi4096EEEEEES1K_S1N_EEEEEEEvEEEENS_8epilogue10collective6detail29Sm90TmaWarpSpecializedAdapterINS24_15DefaultEpilogueISM_NSB_IJNSB_IJllllEEESE_SY_EEES29_NS23_6thread17LinearCombinationISM_Li1EffLNS2A_9ScaleType4KindE0ELNS_15FloatRoundStyleE2ESM_EENS_4gemm15EpilogueDefaultEEEEEvvEEEEvNT_6ParamsE,"",@"SHT_CUDA_INFO"
	.sectionflags	@""
	.align	4


	//----- nvinfo : EIATTR_CUDA_API_VERSION
	.align		4
        /*0000*/ 	.byte	0x04, 0x37
        /*0002*/ 	.short	(.L_18 - .L_17)
.L_17:
        /*0004*/ 	.word	0x00000082


	//----- nvinfo : EIATTR_KPARAM_INFO
	.align		4
.L_18:
        /*0008*/ 	.byte	0x04, 0x17
        /*000a*/ 	.short	(.L_20 - .L_19)
.L_19:
        /*000c*/ 	.word	0x00000000
        /*0010*/ 	.short	0x0000
        /*0012*/ 	.short	0x0070
        /*0014*/ 	.byte	0x00, 0xf0, 0x01, 0x10


	//----- nvinfo : EIATTR_SPARSE_MMA_MASK
	.align		4
.L_20:
        /*0018*/ 	.byte	0x03, 0x50
        /*001a*/ 	.short	0x0000


	//----- nvinfo : EIATTR_MAXREG_COUNT
	.align		4
        /*001c*/ 	.byte	0x03, 0x1b
        /*001e*/ 	.short	0x00ff


	//----- nvinfo : EIATTR_NUM_BARRIERS
	.align		4
        /*0020*/ 	.byte	0x02, 0x4c
        /*0022*/ 	.byte	0x01
	.zero		1


	//----- nvinfo : EIATTR_MERCURY_ISA_VERSION
	.align		4
        /*0024*/ 	.byte	0x03, 0x5f
        /*0026*/ 	.short	0x0101


	//----- nvinfo : EIATTR_COOP_GROUP_MASK_REGIDS
	.align		4
        /*0028*/ 	.byte	0x04, 0x29
        /*002a*/ 	.short	(.L_22 - .L_21)


	//   ....[0]....
.L_21:
        /*002c*/ 	.word	0xffffffff


	//   ....[1]....
        /*0030*/ 	.word	0xffffffff


	//   ....[2]....
        /*0034*/ 	.word	0xffffffff


	//   ....[3]....
        /*0038*/ 	.word	0xffffffff


	//----- nvinfo : EIATTR_COOP_GROUP_INSTR_OFFSETS
	.align		4
.L_22:
        /*003c*/ 	.byte	0x04, 0x28
        /*003e*/ 	.short	(.L_24 - .L_23)


	//   ....[0]....
.L_23:
        /*0040*/ 	.word	0x00000070


	//   ....[1]....
        /*0044*/ 	.word	0x00000080


	//   ....[2]....
        /*0048*/ 	.word	0x00000140


	//   ....[3]....
        /*004c*/ 	.word	0x00000700


	//----- nvinfo : EIATTR_MBARRIER_INSTR_OFFSETS
	.align		4
.L_24:
        /*0050*/ 	.byte	0x04, 0x39
        /*0052*/ 	.short	(.L_26 - .L_25)


	//   ....[0]....
.L_25:
        /*0054*/ 	.word	0x000002f0
        /*0058*/ 	.word	0x000000ff
        /*005c*/ 	.word	0x00038000
        /*0060*/ 	.short	0x0100
        /*0062*/ 	.byte	0x08
	.zero		1


	//   ....[1]....
        /*0064*/ 	.word	0x00000300
        /*0068*/ 	.word	0x000000ff
        /*006c*/ 	.word	0x00038038
        /*0070*/ 	.short	0x0100
        /*0072*/ 	.byte	0x08
	.zero		1


	//   ....[2]....
        /*0074*/ 	.word	0x00000310
        /*0078*/ 	.word	0x000000ff
        /*007c*/ 	.word	0x00038008
        /*0080*/ 	.short	0x0100
        /*0082*/ 	.byte	0x08
	.zero		1


	//   ....[3]....
        /*0084*/ 	.word	0x00000320
        /*0088*/ 	.word	0x000000ff
        /*008c*/ 	.word	0x00038040
        /*0090*/ 	.short	0x0100
        /*0092*/ 	.byte	0x08
	.zero		1


	//   ....[4]....
        /*0094*/ 	.word	0x00000330
        /*0098*/ 	.word	0x000000ff
        /*009c*/ 	.word	0x00038010
        /*00a0*/ 	.short	0x0100
        /*00a2*/ 	.byte	0x08
	.zero		1


	//   ....[5]....
        /*00a4*/ 	.word	0x00000340
        /*00a8*/ 	.word	0x000000ff
        /*00ac*/ 	.word	0x00038048
        /*00b0*/ 	.short	0x0100
        /*00b2*/ 	.byte	0x08
	.zero		1


	//   ....[6]....
        /*00b4*/ 	.word	0x00000350
        /*00b8*/ 	.word	0x000000ff
        /*00bc*/ 	.word	0x00038018
        /*00c0*/ 	.short	0x0100
        /*00c2*/ 	.byte	0x08
	.zero		1


	//   ....[7]....
        /*00c4*/ 	.word	0x00000360
        /*00c8*/ 	.word	0x000000ff
        /*00cc*/ 	.word	0x00038050
        /*00d0*/ 	.short	0x0100
        /*00d2*/ 	.byte	0x08
	.zero		1


	//   ....[8]....
        /*00d4*/ 	.word	0x00000370
        /*00d8*/ 	.word	0x000000ff
        /*00dc*/ 	.word	0x00038020
        /*00e0*/ 	.short	0x0100
        /*00e2*/ 	.byte	0x08
	.zero		1


	//   ....[9]....
        /*00e4*/ 	.word	0x00000380
        /*00e8*/ 	.word	0x000000ff
        /*00ec*/ 	.word	0x00038058
        /*00f0*/ 	.short	0x0100
        /*00f2*/ 	.byte	0x08
	.zero		1


	//   ....[10]....
        /*00f4*/ 	.word	0x00000390
        /*00f8*/ 	.word	0x000000ff
        /*00fc*/ 	.word	0x00038028
        /*0100*/ 	.short	0x0100
        /*0102*/ 	.byte	0x08
	.zero		1


	//   ....[11]....
        /*0104*/ 	.word	0x000003a0
        /*0108*/ 	.word	0x000000ff
        /*010c*/ 	.word	0x00038060
        /*0110*/ 	.short	0x0100
        /*0112*/ 	.byte	0x08
	.zero		1


	//   ....[12]....
        /*0114*/ 	.word	0x000003b0
        /*0118*/ 	.word	0x000000ff
        /*011c*/ 	.word	0x00038030
        /*0120*/ 	.short	0x0100
        /*0122*/ 	.byte	0x08
	.zero		1


	//   ....[13]....
        /*0124*/ 	.word	0x000003c0
        /*0128*/ 	.word	0x000000ff
        /*012c*/ 	.word	0x00038068
        /*0130*/ 	.short	0x0100
        /*0132*/ 	.byte	0x08
	.zero		1


	//   ....[14]....
        /*0134*/ 	.word	0x00000f70
        /*0138*/ 	.word	0x00000006
        /*013c*/ 	.word	0x00038000
        /*0140*/ 	.short	0x010a
        /*0142*/ 	.byte	0x3f
	.zero		1


	//   ....[15]....
        /*0144*/ 	.word	0x000013d0
        /*0148*/ 	.word	0x0000000a
        /*014c*/ 	.word	0x00038000
        /*0150*/ 	.short	0x010a
        /*0152*/ 	.byte	0x3f
	.zero		1


	//   ....[16]....
        /*0154*/ 	.word	0x000016b0
        /*0158*/ 	.word	0x00000007
        /*015c*/ 	.word	0x00000000
        /*0160*/ 	.short	0x0101
        /*0162*/ 	.byte	0x3f
	.zero		1


	//   ....[17]....
        /*0164*/ 	.word	0x00001900
        /*0168*/ 	.word	0x00000003
        /*016c*/ 	.word	0x00000000
        /*0170*/ 	.short	0x0101
        /*0172*/ 	.byte	0x3f
	.zero		1


	//   ....[18]....
        /*0174*/ 	.word	0x00009670
        /*0178*/ 	.word	0x0000000f
        /*017c*/ 	.word	0x00038038
        /*0180*/ 	.short	0x010a
        /*0182*/ 	.byte	0x3f
	.zero		1


	//   ....[19]....
        /*0184*/ 	.word	0x00009f60
        /*0188*/ 	.word	0x00000004
        /*018c*/ 	.word	0x00000000
        /*0190*/ 	.short	0x010a
        /*0192*/ 	.byte	0x3f
	.zero		1


	//   ....[20]....
        /*0194*/ 	.word	0x0000a010
        /*0198*/ 	.word	0x00000000
        /*019c*/ 	.word	0x00000000
        /*01a0*/ 	.short	0x010a
        /*01a2*/ 	.byte	0x3f
	.zero		1


	//   ....[21]....
        /*01a4*/ 	.word	0x0000a0c0
        /*01a8*/ 	.word	0x00000000
        /*01ac*/ 	.word	0x00000000
        /*01b0*/ 	.short	0x010a
        /*01b2*/ 	.byte	0x3f
	.zero		1


	//   ....[22]....
        /*01b4*/ 	.word	0x0000a170
        /*01b8*/ 	.word	0x00000000
        /*01bc*/ 	.word	0x00000000
        /*01c0*/ 	.short	0x010a
        /*01c2*/ 	.byte	0x3f
	.zero		1


	//   ....[23]....
        /*01c4*/ 	.word	0x0000a220
        /*01c8*/ 	.word	0x00000000
        /*01cc*/ 	.word	0x00000000
        /*01d0*/ 	.short	0x010a
        /*01d2*/ 	.byte	0x3f
	.zero		1


	//   ....[24]....
        /*01d4*/ 	.word	0x0000a2d0
        /*01d8*/ 	.word	0x00000000
        /*01dc*/ 	.word	0x00000000
        /*01e0*/ 	.short	0x010a
        /*01e2*/ 	.byte	0x3f
	.zero		1


	//   ....[25]....
        /*01e4*/ 	.word	0x0000a380
        /*01e8*/ 	.word	0x00000003
        /*01ec*/ 	.word	0x00000000
        /*01f0*/ 	.short	0x010a
        /*01f2*/ 	.byte	0x3f
	.zero		1


	//----- nvinfo : EIATTR_NUM_MBARRIERS
	.align		4
.L_26:
        /*01f4*/ 	.byte	0x03, 0x38
        /*01f6*/ 	.short	0x000e


	//----- nvinfo : EIATTR_EXIT_INSTR_OFFSETS
	.align		4
        /*01f8*/ 	.byte	0x04, 0x1c
        /*01fa*/ 	.short	(.L_28 - .L_27)


	//   ....[0]....
.L_27:
        /*01fc*/ 	.word	0x00000aa0


	//   ....[1]....
        /*0200*/ 	.word	0x00001a60


	//   ....[2]....
        /*0204*/ 	.word	0x00006f60


	//   ....[3]....
        /*0208*/ 	.word	0x00006f90


	//   ....[4]....
        /*020c*/ 	.word	0x00009430


	//   ....[5]....
        /*0210*/ 	.word	0x00009460


	//   ....[6]....
        /*0214*/ 	.word	0x00009480


	//   ....[7]....
        /*0218*/ 	.word	0x00009e60


	//   ....[8]....
        /*021c*/ 	.word	0x0000a3b0


	//----- nvinfo : EIATTR_MAX_THREADS
	.align		4
.L_28:
        /*0220*/ 	.byte	0x04, 0x05
        /*0222*/ 	.short	(.L_30 - .L_29)
.L_29:
        /*0224*/ 	.word	0x00000100
        /*0228*/ 	.word	0x00000001
        /*022c*/ 	.word	0x00000001


	//----- nvinfo : EIATTR_CRS_STACK_SIZE
	.align		4
.L_30:
        /*0230*/ 	.byte	0x04, 0x1e
        /*0232*/ 	.short	(.L_32 - .L_31)
.L_31:
        /*0234*/ 	.word	0x00000000


	//----- nvinfo : EIATTR_CBANK_PARAM_SIZE
	.align		4
.L_32:
        /*0238*/ 	.byte	0x03, 0x19
        /*023a*/ 	.short	0x0470


	//----- nvinfo : EIATTR_PARAM_CBANK
	.align		4
        /*023c*/ 	.byte	0x04, 0x0a
        /*023e*/ 	.short	(.L_34 - .L_33)
	.align		4
.L_33:
        /*0240*/ 	.word	index@(.nv.constant0._ZN7cutlass13device_kernelINS_4conv6kernel13ConvUniversalINS1_16ConvProblemShapeILNS1_8OperatorE1ELi3EEENS1_10collective14CollectiveConvINS1_46MainloopSm90TmaGmmaWarpSpecializedImplicitGemmILS5_1ELi7ELi3EN4cute5tupleIJNSA_1CILi2EEENSC_ILi1EEESE_EEENS1_36KernelImplicitTmaWarpSpecializedSm90ELi1EEENSB_IJNSC_ILi128EEESI_NSB_IJNSC_ILi64EEEEEEEEENS_6half_tESM_NSA_8TiledMMAINSA_8MMA_AtomIJNSA_4SM904GMMA26MMA_64x128x16_F32F16F16_SSILNSQ_5MajorE0ELSS_1ELNSQ_7ScaleInE1ELST_1EEEEEENSA_6LayoutINSB_IJSE_SE_SE_EEENSB_IJNSC_ILi0EEESY_SY_EEEEENSB_IJNSA_10UnderscoreES11_S11_EEEEENS7_6detail26Sm90ImplicitGemmTileTraitsINSA_20SM90_TMA_LOAD_IM2COLENSA_14ComposedLayoutINSA_7SwizzleILi3ELi4ELi3EEENSA_18smem_ptr_flag_bitsILi16EEENSW_INSB_IJNSB_IJNSC_ILi8EEENSC_ILi16EEEEEENSB_IJSJ_SE_EEENSB_IJSE_NSC_ILi7EEEEEEEEENSB_IJNSB_IJSJ_NSC_ILi512EEEEEENSB_IJSE_SY_EEENSB_IJSY_NSC_ILi8192EEEEEEEEEEEEEvEENS15_INSA_23SM90_TMA_LOAD_MULTICASTENS17_IS19_S1B_NSW_INSB_IJNSB_IJSJ_SD_EEENSB_IJS1C_S1C_EEES1H_EEENSB_IJNSB_IJSE_NSC_ILi4096EEEEEES1K_S1N_EEEEEEEvEEEENS_8epilogue10collective6detail29Sm90TmaWarpSpecializedAdapterINS24_15DefaultEpilogueISM_NSB_IJNSB_IJllllEEESE_SY_EEES29_NS23_6thread17LinearCombinationISM_Li1EffLNS2A_9ScaleType4KindE0ELNS_15FloatRoundStyleE2ESM_EENS_4gemm15EpilogueDefaultEEEEEvvEEEEvNT_6ParamsE)
        /*0244*/ 	.short	0x0210
        /*0246*/ 	.short	0x0470


	//----- nvinfo : EIATTR_SW_WAR
	.align		4
.L_34:
        /*0248*/ 	.byte	0x04, 0x36
        /*024a*/ 	.short	(.L_36 - .L_35)
.L_35:
        /*024c*/ 	.word	0x00000008
.L_36:


//--------------------- .nv.callgraph             --------------------------
	.section	.nv.callgraph,"",@"SHT_CUDA_CALLGRAPH"
	.align	4
	.sectionentsize	8
	.align		4
        /*0000*/ 	.word	0x00000000
	.align		4
        /*0004*/ 	.word	0xffffffff
	.align		4
        /*0008*/ 	.word	0x00000000
	.align		4
        /*000c*/ 	.word	0xfffffffe
	.align		4
        /*0010*/ 	.word	0x00000000
	.align		4
        /*0014*/ 	.word	0xfffffffd
	.align		4
        /*0018*/ 	.word	0x00000000
	.align		4
        /*001c*/ 	.word	0xfffffffc


//--------------------- .nv.constant4             --------------------------
	.section	.nv.constant4,"a",@progbits
	.align	8
	.align		8
.nv.constant4:
        /*0000*/ 	.dword	_ZN39_INTERNAL_5f4f51df_4_k_cu_f3fa188d_29584cuda3std3__45__cpo5beginE
	.align		8
        /*0008*/ 	.dword	_ZN39_INTERNAL_5f4f51df_4_k_cu_f3fa188d_29584cuda3std3__45__cpo3endE
	.align		8
        /*0010*/ 	.dword	_ZN39_INTERNAL_5f4f51df_4_k_cu_f3fa188d_29584cuda3std3__45__cpo6cbeginE
	.align		8
        /*0018*/ 	.dword	_ZN39_INTERNAL_5f4f51df_4_k_cu_f3fa188d_29584cuda3std3__45__cpo4cendE
	.align		8
        /*0020*/ 	.dword	_ZN39_INTERNAL_5f4f51df_4_k_cu_f3fa188d_29584cuda3std3__441_GLOBAL__N__5f4f51df_4_k_cu_f3fa188d_29586ignoreE
	.align		8
        /*0028*/ 	.dword	_ZN39_INTERNAL_5f4f51df_4_k_cu_f3fa188d_29584cuda3std3__419piecewise_constructE
	.align		8
        /*0030*/ 	.dword	_ZN39_INTERNAL_5f4f51df_4_k_cu_f3fa188d_29584cuda3std3__48in_placeE
	.align		8
        /*0038*/ 	.dword	_ZN39_INTERNAL_5f4f51df_4_k_cu_f3fa188d_29584cuda3std6ranges3__45__cpo4swapE
	.align		8
        /*0040*/ 	.dword	_ZN39_INTERNAL_5f4f51df_4_k_cu_f3fa188d_29584cuda3std6ranges3__45__cpo9iter_moveE
	.align		8
        /*0048*/ 	.dword	_ZN39_INTERNAL_5f4f51df_4_k_cu_f3fa188d_29584cute7productE
	.align		8
        /*0050*/ 	.dword	_ZN39_INTERNAL_5f4f51df_4_k_cu_f3fa188d_29584cute1_E


//--------------------- .text._ZN7cutlass13device_kernelINS_4conv6kernel13ConvUniversalINS1_16ConvProblemShapeILNS1_8OperatorE1ELi3EEENS1_10collective14CollectiveConvINS1_46MainloopSm90TmaGmmaWarpSpecializedImplicitGemmILS5_1ELi7ELi3EN4cute5tupleIJNSA_1CILi2EEENSC_ILi1EEESE_EEENS1_36KernelImplicitTmaWarpSpecializedSm90ELi1EEENSB_IJNSC_ILi128EEESI_NSB_IJNSC_ILi64EEEEEEEEENS_6half_tESM_NSA_8TiledMMAINSA_8MMA_AtomIJNSA_4SM904GMMA26MMA_64x128x16_F32F16F16_SSILNSQ_5MajorE0ELSS_1ELNSQ_7ScaleInE1ELST_1EEEEEENSA_6LayoutINSB_IJSE_SE_SE_EEENSB_IJNSC_ILi0EEESY_SY_EEEEENSB_IJNSA_10UnderscoreES11_S11_EEEEENS7_6detail26Sm90ImplicitGemmTileTraitsINSA_20SM90_TMA_LOAD_IM2COLENSA_14ComposedLayoutINSA_7SwizzleILi3ELi4ELi3EEENSA_18smem_ptr_flag_bitsILi16EEENSW_INSB_IJNSB_IJNSC_ILi8EEENSC_ILi16EEEEEENSB_IJSJ_SE_EEENSB_IJSE_NSC_ILi7EEEEEEEEENSB_IJNSB_IJSJ_NSC_ILi512EEEEEENSB_IJSE_SY_EEENSB_IJSY_NSC_ILi8192EEEEEEEEEEEEEvEENS15_INSA_23SM90_TMA_LOAD_MULTICASTENS17_IS19_S1B_NSW_INSB_IJNSB_IJSJ_SD_EEENSB_IJS1C_S1C_EEES1H_EEENSB_IJNSB_IJSE_NSC_ILi4096EEEEEES1K_S1N_EEEEEEEvEEEENS_8epilogue10collective6detail29Sm90TmaWarpSpecializedAdapterINS24_15DefaultEpilogueISM_NSB_IJNSB_IJllllEEESE_SY_EEES29_NS23_6thread17LinearCombinationISM_Li1EffLNS2A_9ScaleType4KindE0ELNS_15FloatRoundStyleE2ESM_EENS_4gemm15EpilogueDefaultEEEEEvvEEEEvNT_6ParamsE --------------------------
	.section	.text._ZN7cutlass13device_kernelINS_4conv6kernel13ConvUniversalINS1_16ConvProblemShapeILNS1_8OperatorE1ELi3EEENS1_10collective14CollectiveConvINS1_46MainloopSm90TmaGmmaWarpSpecializedImplicitGemmILS5_1ELi7ELi3EN4cute5tupleIJNSA_1CILi2EEENSC_ILi1EEESE_EEENS1_36KernelImplicitTmaWarpSpecializedSm90ELi1EEENSB_IJNSC_ILi128EEESI_NSB_IJNSC_ILi64EEEEEEEEENS_6half_tESM_NSA_8TiledMMAINSA_8MMA_AtomIJNSA_4SM904GMMA26MMA_64x128x16_F32F16F16_SSILNSQ_5MajorE0ELSS_1ELNSQ_7ScaleInE1ELST_1EEEEEENSA_6LayoutINSB_IJSE_SE_SE_EEENSB_IJNSC_ILi0EEESY_SY_EEEEENSB_IJNSA_10UnderscoreES11_S11_EEEEENS7_6detail26Sm90ImplicitGemmTileTraitsINSA_20SM90_TMA_LOAD_IM2COLENSA_14ComposedLayoutINSA_7SwizzleILi3ELi4ELi3EEENSA_18smem_ptr_flag_bitsILi16EEENSW_INSB_IJNSB_IJNSC_ILi8EEENSC_ILi16EEEEEENSB_IJSJ_SE_EEENSB_IJSE_NSC_ILi7EEEEEEEEENSB_IJNSB_IJSJ_NSC_ILi512EEEEEENSB_IJSE_SY_EEENSB_IJSY_NSC_ILi8192EEEEEEEEEEEEEvEENS15_INSA_23SM90_TMA_LOAD_MULTICASTENS17_IS19_S1B_NSW_INSB_IJNSB_IJSJ_SD_EEENSB_IJS1C_S1C_EEES1H_EEENSB_IJNSB_IJSE_NSC_ILi4096EEEEEES1K_S1N_EEEEEEEvEEEENS_8epilogue10collective6detail29Sm90TmaWarpSpecializedAdapterINS24_15DefaultEpilogueISM_NSB_IJNSB_IJllllEEESE_SY_EEES29_NS23_6thread17LinearCombinationISM_Li1EffLNS2A_9ScaleType4KindE0ELNS_15FloatRoundStyleE2ESM_EENS_4gemm15EpilogueDefaultEEEEEvvEEEEvNT_6ParamsE,"ax",@progbits
	.align	128
.text._ZN7cutlass13device_kernelINS_4conv6kernel13ConvUniversalINS1_16ConvProblemShapeILNS1_8OperatorE1ELi3EEENS1_10collective14CollectiveConvINS1_46MainloopSm90TmaGmmaWarpSpecializedImplicitGemmILS5_1ELi7ELi3EN4cute5tupleIJNSA_1CILi2EEENSC_ILi1EEESE_EEENS1_36KernelImplicitTmaWarpSpecializedSm90ELi1EEENSB_IJNSC_ILi128EEESI_NSB_IJNSC_ILi64EEEEEEEEENS_6half_tESM_NSA_8TiledMMAINSA_8MMA_AtomIJNSA_4SM904GMMA26MMA_64x128x16_F32F16F16_SSILNSQ_5MajorE0ELSS_1ELNSQ_7ScaleInE1ELST_1EEEEEENSA_6LayoutINSB_IJSE_SE_SE_EEENSB_IJNSC_ILi0EEESY_SY_EEEEENSB_IJNSA_10UnderscoreES11_S11_EEEEENS7_6detail26Sm90ImplicitGemmTileTraitsINSA_20SM90_TMA_LOAD_IM2COLENSA_14ComposedLayoutINSA_7SwizzleILi3ELi4ELi3EEENSA_18smem_ptr_flag_bitsILi16EEENSW_INSB_IJNSB_IJNSC_ILi8EEENSC_ILi16EEEEEENSB_IJSJ_SE_EEENSB_IJSE_NSC_ILi7EEEEEEEEENSB_IJNSB_IJSJ_NSC_ILi512EEEEEENSB_IJSE_SY_EEENSB_IJSY_NSC_ILi8192EEEEEEEEEEEEEvEENS15_INSA_23SM90_TMA_LOAD_MULTICASTENS17_IS19_S1B_NSW_INSB_IJNSB_IJSJ_SD_EEENSB_IJS1C_S1C_EEES1H_EEENSB_IJNSB_IJSE_NSC_ILi4096EEEEEES1K_S1N_EEEEEEEvEEEENS_8epilogue10collective6detail29Sm90TmaWarpSpecializedAdapterINS24_15DefaultEpilogueISM_NSB_IJNSB_IJllllEEESE_SY_EEES29_NS23_6thread17LinearCombinationISM_Li1EffLNS2A_9ScaleType4KindE0ELNS_15FloatRoundStyleE2ESM_EENS_4gemm15EpilogueDefaultEEEEEvvEEEEvNT_6ParamsE:
        .type           _ZN7cutlass13device_kernelINS_4conv6kernel13ConvUniversalINS1_16ConvProblemShapeILNS1_8OperatorE1ELi3EEENS1_10collective14CollectiveConvINS1_46MainloopSm90TmaGmmaWarpSpecializedImplicitGemmILS5_1ELi7ELi3EN4cute5tupleIJNSA_1CILi2EEENSC_ILi1EEESE_EEENS1_36KernelImplicitTmaWarpSpecializedSm90ELi1EEENSB_IJNSC_ILi128EEESI_NSB_IJNSC_ILi64EEEEEEEEENS_6half_tESM_NSA_8TiledMMAINSA_8MMA_AtomIJNSA_4SM904GMMA26MMA_64x128x16_F32F16F16_SSILNSQ_5MajorE0ELSS_1ELNSQ_7ScaleInE1ELST_1EEEEEENSA_6LayoutINSB_IJSE_SE_SE_EEENSB_IJNSC_ILi0EEESY_SY_EEEEENSB_IJNSA_10UnderscoreES11_S11_EEEEENS7_6detail26Sm90ImplicitGemmTileTraitsINSA_20SM90_TMA_LOAD_IM2COLENSA_14ComposedLayoutINSA_7SwizzleILi3ELi4ELi3EEENSA_18smem_ptr_flag_bitsILi16EEENSW_INSB_IJNSB_IJNSC_ILi8EEENSC_ILi16EEEEEENSB_IJSJ_SE_EEENSB_IJSE_NSC_ILi7EEEEEEEEENSB_IJNSB_IJSJ_NSC_ILi512EEEEEENSB_IJSE_SY_EEENSB_IJSY_NSC_ILi8192EEEEEEEEEEEEEvEENS15_INSA_23SM90_TMA_LOAD_MULTICASTENS17_IS19_S1B_NSW_INSB_IJNSB_IJSJ_SD_EEENSB_IJS1C_S1C_EEES1H_EEENSB_IJNSB_IJSE_NSC_ILi4096EEEEEES1K_S1N_EEEEEEEvEEEENS_8epilogue10collective6detail29Sm90TmaWarpSpecializedAdapterINS24_15DefaultEpilogueISM_NSB_IJNSB_IJllllEEESE_SY_EEES29_NS23_6thread17LinearCombinationISM_Li1EffLNS2A_9ScaleType4KindE0ELNS_15FloatRoundStyleE2ESM_EENS_4gemm15EpilogueDefaultEEEEEvvEEEEvNT_6ParamsE,@function
        .size           _ZN7cutlass13device_kernelINS_4conv6kernel13ConvUniversalINS1_16ConvProblemShapeILNS1_8OperatorE1ELi3EEENS1_10collective14CollectiveConvINS1_46MainloopSm90TmaGmmaWarpSpecializedImplicitGemmILS5_1ELi7ELi3EN4cute5tupleIJNSA_1CILi2EEENSC_ILi1EEESE_EEENS1_36KernelImplicitTmaWarpSpecializedSm90ELi1EEENSB_IJNSC_ILi128EEESI_NSB_IJNSC_ILi64EEEEEEEEENS_6half_tESM_NSA_8TiledMMAINSA_8MMA_AtomIJNSA_4SM904GMMA26MMA_64x128x16_F32F16F16_SSILNSQ_5MajorE0ELSS_1ELNSQ_7ScaleInE1ELST_1EEEEEENSA_6LayoutINSB_IJSE_SE_SE_EEENSB_IJNSC_ILi0EEESY_SY_EEEEENSB_IJNSA_10UnderscoreES11_S11_EEEEENS7_6detail26Sm90ImplicitGemmTileTraitsINSA_20SM90_TMA_LOAD_IM2COLENSA_14ComposedLayoutINSA_7SwizzleILi3ELi4ELi3EEENSA_18smem_ptr_flag_bitsILi16EEENSW_INSB_IJNSB_IJNSC_ILi8EEENSC_ILi16EEEEEENSB_IJSJ_SE_EEENSB_IJSE_NSC_ILi7EEEEEEEEENSB_IJNSB_IJSJ_NSC_ILi512EEEEEENSB_IJSE_SY_EEENSB_IJSY_NSC_ILi8192EEEEEEEEEEEEEvEENS15_INSA_23SM90_TMA_LOAD_MULTICASTENS17_IS19_S1B_NSW_INSB_IJNSB_IJSJ_SD_EEENSB_IJS1C_S1C_EEES1H_EEENSB_IJNSB_IJSE_NSC_ILi4096EEEEEES1K_S1N_EEEEEEEvEEEENS_8epilogue10collective6detail29Sm90TmaWarpSpecializedAdapterINS24_15DefaultEpilogueISM_NSB_IJNSB_IJllllEEESE_SY_EEES29_NS23_6thread17LinearCombinationISM_Li1EffLNS2A_9ScaleType4KindE0ELNS_15FloatRoundStyleE2ESM_EENS_4gemm15EpilogueDefaultEEEEEvvEEEEvNT_6ParamsE,(.L_x_294 - _ZN7cutlass13device_kernelINS_4conv6kernel13ConvUniversalINS1_16ConvProblemShapeILNS1_8OperatorE1ELi3EEENS1_10collective14CollectiveConvINS1_46MainloopSm90TmaGmmaWarpSpecializedImplicitGemmILS5_1ELi7ELi3EN4cute5tupleIJNSA_1CILi2EEENSC_ILi1EEESE_EEENS1_36KernelImplicitTmaWarpSpecializedSm90ELi1EEENSB_IJNSC_ILi128EEESI_NSB_IJNSC_ILi64EEEEEEEEENS_6half_tESM_NSA_8TiledMMAINSA_8MMA_AtomIJNSA_4SM904GMMA26MMA_64x128x16_F32F16F16_SSILNSQ_5MajorE0ELSS_1ELNSQ_7ScaleInE1ELST_1EEEEEENSA_6LayoutINSB_IJSE_SE_SE_EEENSB_IJNSC_ILi0EEESY_SY_EEEEENSB_IJNSA_10UnderscoreES11_S11_EEEEENS7_6detail26Sm90ImplicitGemmTileTraitsINSA_20SM90_TMA_LOAD_IM2COLENSA_14ComposedLayoutINSA_7SwizzleILi3ELi4ELi3EEENSA_18smem_ptr_flag_bitsILi16EEENSW_INSB_IJNSB_IJNSC_ILi8EEENSC_ILi16EEEEEENSB_IJSJ_SE_EEENSB_IJSE_NSC_ILi7EEEEEEEEENSB_IJNSB_IJSJ_NSC_ILi512EEEEEENSB_IJSE_SY_EEENSB_IJSY_NSC_ILi8192EEEEEEEEEEEEEvEENS15_INSA_23SM90_TMA_LOAD_MULTICASTENS17_IS19_S1B_NSW_INSB_IJNSB_IJSJ_SD_EEENSB_IJS1C_S1C_EEES1H_EEENSB_IJNSB_IJSE_NSC_ILi4096EEEEEES1K_S1N_EEEEEEEvEEEENS_8epilogue10collective6detail29Sm90TmaWarpSpecializedAdapterINS24_15DefaultEpilogueISM_NSB_IJNSB_IJllllEEESE_SY_EEES29_NS23_6thread17LinearCombinationISM_Li1EffLNS2A_9ScaleType4KindE0ELNS_15FloatRoundStyleE2ESM_EENS_4gemm15EpilogueDefaultEEEEEvvEEEEvNT_6ParamsE)
        .other          _ZN7cutlass13device_kernelINS_4conv6kernel13ConvUniversalINS1_16ConvProblemShapeILNS1_8OperatorE1ELi3EEENS1_10collective14CollectiveConvINS1_46MainloopSm90TmaGmmaWarpSpecializedImplicitGemmILS5_1ELi7ELi3EN4cute5tupleIJNSA_1CILi2EEENSC_ILi1EEESE_EEENS1_36KernelImplicitTmaWarpSpecializedSm90ELi1EEENSB_IJNSC_ILi128EEESI_NSB_IJNSC_ILi64EEEEEEEEENS_6half_tESM_NSA_8TiledMMAINSA_8MMA_AtomIJNSA_4SM904GMMA26MMA_64x128x16_F32F16F16_SSILNSQ_5MajorE0ELSS_1ELNSQ_7ScaleInE1ELST_1EEEEEENSA_6LayoutINSB_IJSE_SE_SE_EEENSB_IJNSC_ILi0EEESY_SY_EEEEENSB_IJNSA_10UnderscoreES11_S11_EEEEENS7_6detail26Sm90ImplicitGemmTileTraitsINSA_20SM90_TMA_LOAD_IM2COLENSA_14ComposedLayoutINSA_7SwizzleILi3ELi4ELi3EEENSA_18smem_ptr_flag_bitsILi16EEENSW_INSB_IJNSB_IJNSC_ILi8EEENSC_ILi16EEEEEENSB_IJSJ_SE_EEENSB_IJSE_NSC_ILi7EEEEEEEEENSB_IJNSB_IJSJ_NSC_ILi512EEEEEENSB_IJSE_SY_EEENSB_IJSY_NSC_ILi8192EEEEEEEEEEEEEvEENS15_INSA_23SM90_TMA_LOAD_MULTICASTENS17_IS19_S1B_NSW_INSB_IJNSB_IJSJ_SD_EEENSB_IJS1C_S1C_EEES1H_EEENSB_IJNSB_IJSE_NSC_ILi4096EEEEEES1K_S1N_EEEEEEEvEEEENS_8epilogue10collective6detail29Sm90TmaWarpSpecializedAdapterINS24_15DefaultEpilogueISM_NSB_IJNSB_IJllllEEESE_SY_EEES29_NS23_6thread17LinearCombinationISM_Li1EffLNS2A_9ScaleType4KindE0ELNS_15FloatRoundStyleE2ESM_EENS_4gemm15EpilogueDefaultEEEEEvvEEEEvNT_6ParamsE,@"STO_CUDA_ENTRY STV_DEFAULT"
_ZN7cutlass13device_kernelINS_4conv6kernel13ConvUniversalINS1_16ConvProblemShapeILNS1_8OperatorE1ELi3EEENS1_10collective14CollectiveConvINS1_46MainloopSm90TmaGmmaWarpSpecializedImplicitGemmILS5_1ELi7ELi3EN4cute5tupleIJNSA_1CILi2EEENSC_ILi1EEESE_EEENS1_36KernelImplicitTmaWarpSpecializedSm90ELi1EEENSB_IJNSC_ILi128EEESI_NSB_IJNSC_ILi64EEEEEEEEENS_6half_tESM_NSA_8TiledMMAINSA_8MMA_AtomIJNSA_4SM904GMMA26MMA_64x128x16_F32F16F16_SSILNSQ_5MajorE0ELSS_1ELNSQ_7ScaleInE1ELST_1EEEEEENSA_6LayoutINSB_IJSE_SE_SE_EEENSB_IJNSC_ILi0EEESY_SY_EEEEENSB_IJNSA_10UnderscoreES11_S11_EEEEENS7_6detail26Sm90ImplicitGemmTileTraitsINSA_20SM90_TMA_LOAD_IM2COLENSA_14ComposedLayoutINSA_7SwizzleILi3ELi4ELi3EEENSA_18smem_ptr_flag_bitsILi16EEENSW_INSB_IJNSB_IJNSC_ILi8EEENSC_ILi16EEEEEENSB_IJSJ_SE_EEENSB_IJSE_NSC_ILi7EEEEEEEEENSB_IJNSB_IJSJ_NSC_ILi512EEEEEENSB_IJSE_SY_EEENSB_IJSY_NSC_ILi8192EEEEEEEEEEEEEvEENS15_INSA_23SM90_TMA_LOAD_MULTICASTENS17_IS19_S1B_NSW_INSB_IJNSB_IJSJ_SD_EEENSB_IJS1C_S1C_EEES1H_EEENSB_IJNSB_IJSE_NSC_ILi4096EEEEEES1K_S1N_EEEEEEEvEEEENS_8epilogue10collective6detail29Sm90TmaWarpSpecializedAdapterINS24_15DefaultEpilogueISM_NSB_IJNSB_IJllllEEESE_SY_EEES29_NS23_6thread17LinearCombinationISM_Li1EffLNS2A_9ScaleType4KindE0ELNS_15FloatRoundStyleE2ESM_EENS_4gemm15EpilogueDefaultEEEEEvvEEEEvNT_6ParamsE:
[----:B------:R-:W-:Y:S01]  /*0000*/  LDC R1, c[0x0][0x28] ;  /* 0x00000a00ff017b82 */ /* 0x000fe20000000800 */
[----:B------:R-:W0:Y:S01]  /*0010*/  S2R R11, SR_TID.X ;  /* 0x00000000000b7919 */ /* 0x000e220000002100 */
[----:B------:R-:W-:Y:S01]  /*0020*/  ELECT P0, URZ, PT ;  /* 0x00000000003f782f */ /* 0x000fe20003800000 */
[----:B------:R-:W-:Y:S01]  /*0030*/  BSSY B0, `(.L_x_0) ;  /* 0x0000010000007945 */ /* 0x000fe20003800000 */
[----:B------:R-:W1:Y:S01]  /*0040*/  S2R R12, SR_CTAID.X ;  /* 0x00000000000c7919 */ /* 0x000e620000002500 */
[--C-:B0-----:R-:W-:Y:S02]  /*0050*/  SHF.R.U32.HI R0, RZ, 0x5, R11.reuse ;  /* 0x00000005ff007819 */ /* 0x101fe4000001160b */
[----:B------:R-:W-:-:S03]  /*0060*/  SHF.R.U32.HI R3, RZ, 0x7, R11 ;  /* 0x00000007ff037819 */ /* 0x000fc6000001160b */
[----:B------:R-:W0:Y:S04]  /*0070*/  SHFL.IDX PT, R2, R0, RZ, 0x1f ;  /* 0x00001fff00027589 */ /* 0x000e2800000e0000 */
[----:B------:R2:W3:Y:S01]  /*0080*/  SHFL.IDX PT, R10, R3, RZ, 0x1f ;  /* 0x00001fff030a7589 */ /* 0x0004e200000e0000 */
[----:B0-----:R-:W-:-:S13]  /*0090*/  ISETP.NE.OR P0, PT, R2, RZ, !P0 ;  /* 0x000000ff0200720c */ /* 0x001fda0004705670 */
[----:B-123--:R-:W-:Y:S05]  /*00a0*/  @P0 BRA `(.L_x_1) ;  /* 0x0000000000200947 */ /* 0x00efea0003800000 */
[----:B------:R-:W-:Y:S02]  /*00b0*/  ULDC.64 UR4, c[0x0][0x198] ;  /* 0x0000660000047ab9 */ /* 0x000fe40000000a00 */
[----:B------:R-:W-:Y:S02]  /*00c0*/  UIADD3 UR6, UP0, UR4, 0xf0, URZ ;  /* 0x000000f004067890 */ /* 0x000fe4000ff1e03f */
[----:B------:R-:W-:Y:S02]  /*00d0*/  UIADD3 UR4, UP1, UR4, 0x270, URZ ;  /* 0x0000027004047890 */ /* 0x000fe4000ff3e03f */
[----:B------:R-:W-:Y:S02]  /*00e0*/  UIADD3.X UR7, URZ, UR5, URZ, UP0, !UPT ;  /* 0x000000053f077290 */ /* 0x000fe400087fe43f */
[----:B------:R-:W-:-:S07]  /*00f0*/  UIADD3.X UR5, URZ, UR5, URZ, UP1, !UPT ;  /* 0x000000053f057290 */ /* 0x000fce0008ffe43f */
[----:B------:R0:W-:Y:S02]  /*0100*/  UTMACCTL.PF [UR6] ;  /* 0x00000000060079b9 */ /* 0x0001e40008040000 */
[----:B------:R0:W-:Y:S02]  /*0110*/  UTMACCTL.PF [UR4] ;  /* 0x00000000040079b9 */ /* 0x0001e40008040000 */
[----:B0-----:R-:W-:Y:S01]  /*0120*/  NOP ;  /* 0x0000000000007918 */ /* 0x001fe20000000000 */
.L_x_1:
[----:B------:R-:W-:Y:S05]  /*0130*/  BSYNC B0 ;  /* 0x0000000000007941 */ /* 0x000fea0003800000 */
.L_x_0:
[----:B------:R-:W0:Y:S01]  /*0140*/  SHFL.IDX PT, R0, R0, RZ, 0x1f ;  /* 0x00001fff00007589 */ /* 0x000e2200000e0000 */
[----:B------:R-:W-:Y:S02]  /*0150*/  SHF.R.S32.HI R4, RZ, 0x1f, R11 ;  /* 0x0000001fff047819 */ /* 0x000fe4000001140b */
[----:B------:R-:W-:Y:S01]  /*0160*/  I2FP.F32.U32 R6, R12 ;  /* 0x0000000c00067245 */ /* 0x000fe20000201000 */
[----:B------:R-:W1:Y:S01]  /*0170*/  S2R R13, SR_CTAID.Y ;  /* 0x00000000000d7919 */ /* 0x000e620000002600 */
[----:B------:R-:W-:-:S04]  /*0180*/  LEA.HI R4, R4, R11, RZ, 0x7 ;  /* 0x0000000b04047211 */ /* 0x000fc800078f38ff */
[----:B------:R-:W-:-:S05]  /*0190*/  LOP3.LUT R4, R4, 0xffffff80, RZ, 0xc0, !PT ;  /* 0xffffff8004047812 */ /* 0x000fca00078ec0ff */
[----:B------:R-:W-:-:S05]  /*01a0*/  IMAD.IADD R14, R11, 0x1, -R4 ;  /* 0x000000010b0e7824 */ /* 0x000fca00078e0a04 */
[----:B------:R-:W-:-:S04]  /*01b0*/  SHF.R.S32.HI R3, RZ, 0x1f, R14 ;  /* 0x0000001fff037819 */ /* 0x000fc8000001140e */
[----:B------:R-:W-:Y:S02]  /*01c0*/  LEA.HI R3, R3, R14, RZ, 0x3 ;  /* 0x0000000e03037211 */ /* 0x000fe400078f18ff */
[----:B0-----:R-:W-:Y:S02]  /*01d0*/  ISETP.NE.AND P0, PT, R0, RZ, PT ;  /* 0x000000ff0000720c */ /* 0x001fe40003f05270 */
[--C-:B------:R-:W-:Y:S02]  /*01e0*/  SHF.R.S32.HI R4, RZ, 0x3, R3.reuse ;  /* 0x00000003ff047819 */ /* 0x100fe40000011403 */
[----:B------:R-:W-:Y:S02]  /*01f0*/  SHF.R.S32.HI R3, RZ, 0x1f, R3 ;  /* 0x0000001fff037819 */ /* 0x000fe40000011403 */
[----:B------:R-:W-:-:S07]  /*0200*/  SHF.R.S32.HI R5, RZ, 0x1f, R0 ;  /* 0x0000001fff057819 */ /* 0x000fce0000011400 */
[----:B-1----:R-:W-:Y:S05]  /*0210*/  @P0 BRA `(.L_x_2) ;  /* 0x0000000000700947 */ /* 0x002fea0003800000 */
[----:B------:R-:W0:Y:S01]  /*0220*/  S2UR UR8, SR_CgaCtaId ;  /* 0x00000000000879c3 */ /* 0x000e220000008800 */
[----:B------:R-:W-:Y:S01]  /*0230*/  UMOV UR4, 0x400 ;  /* 0x0000040000047882 */ /* 0x000fe20000000000 */
[----:B------:R-:W-:Y:S01]  /*0240*/  UMOV UR5, 0x1 ;  /* 0x0000000100057882 */ /* 0x000fe20000000000 */
[----:B------:R-:W-:Y:S01]  /*0250*/  UMOV UR6, 0x2 ;  /* 0x0000000200067882 */ /* 0x000fe20000000000 */
[----:B------:R-:W-:Y:S01]  /*0260*/  ELECT P0, URZ, PT ;  /* 0x00000000003f782f */ /* 0x000fe20003800000 */
[----:B------:R-:W-:-:S04]  /*0270*/  UIADD3 UR6, -UR6, 0x100000, URZ ;  /* 0x0010000006067890 */ /* 0x000fc8000fffe13f */
[----:B------:R-:W-:Y:S02]  /*0280*/  USHF.L.U32 UR7, UR6, 0xb, URZ ;  /* 0x0000000b06077899 */ /* 0x000fe4000800063f */
[----:B------:R-:W-:Y:S02]  /*0290*/  USHF.L.U32 UR6, UR6, 0x1, URZ ;  /* 0x0000000106067899 */ /* 0x000fe4000800063f */
[----:B0-----:R-:W-:Y:S02]  /*02a0*/  ULEA UR8, UR8, UR4, 0x18 ;  /* 0x0000000408087291 */ /* 0x001fe4000f8ec03f */
[----:B------:R-:W-:-:S04]  /*02b0*/  UIADD3 UR4, -UR5, 0x100000, URZ ;  /* 0x0010000005047890 */ /* 0x000fc8000fffe13f */
[----:B------:R-:W-:Y:S02]  /*02c0*/  USHF.L.U32 UR5, UR4, 0xb, URZ ;  /* 0x0000000b04057899 */ /* 0x000fe4000800063f */
[----:B------:R-:W-:Y:S01]  /*02d0*/  USHF.L.U32 UR4, UR4, 0x1, URZ ;  /* 0x0000000104047899 */ /* 0x000fe2000800063f */
[----:B------:R-:W0:Y:S11]  /*02e0*/  FENCE.VIEW.ASYNC.S ;  /* 0x00000000000073c6 */ /* 0x000e360000000000 */
[----:B0-----:R0:W1:Y:S01]  /*02f0*/  SYNCS.EXCH.64 URZ, [UR8+0x38000], UR4 ;  /* 0x03800004083f75b2 */ /* 0x0010620008000100 */
[----:B------:R0:W2:Y:S01]  /*0300*/  SYNCS.EXCH.64 URZ, [UR8+0x38038], UR6 ;  /* 0x03803806083f75b2 */ /* 0x0000a20008000100 */
[----:B------:R0:W3:Y:S01]  /*0310*/  SYNCS.EXCH.64 URZ, [UR8+0x38008], UR4 ;  /* 0x03800804083f75b2 */ /* 0x0000e20008000100 */
[----:B------:R0:W4:Y:S01]  /*0320*/  SYNCS.EXCH.64 URZ, [UR8+0x38040], UR6 ;  /* 0x03804006083f75b2 */ /* 0x0001220008000100 */
[----:B------:R0:W0:Y:S01]  /*0330*/  SYNCS.EXCH.64 URZ, [UR8+0x38010], UR4 ;  /* 0x03801004083f75b2 */ /* 0x0000220008000100 */
        /* <DEDUP_REMOVED lines=9> */
[----:B------:R-:W-:Y:S01]  /*03d0*/  NOP ;  /* 0x0000000000007918 */ /* 0x000fe20000000000 */
.L_x_2:
[----:B0-----:R-:W-:Y:S01]  /*03e0*/  ULDC UR4, c[0x0][0x150] ;  /* 0x0000540000047ab9 */ /* 0x001fe20000000800 */
[----:B------:R-:W-:Y:S01]  /*03f0*/  LEA.HI R3, R3, R4, RZ, 0x2 ;  /* 0x0000000403037211 */ /* 0x000fe200078f10ff */
[----:B------:R-:W-:Y:S01]  /*0400*/  FMUL R6, R6, UR4 ;  /* 0x0000000406067c20 */ /* 0x000fe20008400000 */
[----:B------:R-:W-:Y:S01]  /*0410*/  LEA.HI R5, R5, R0, RZ, 0x2 ;  /* 0x0000000005057211 */ /* 0x000fe200078f10ff */
[----:B------:R-:W-:Y:S01]  /*0420*/  ULDC UR4, c[0x0][0x154] ;  /* 0x0000550000047ab9 */ /* 0x000fe20000000800 */
[----:B------:R-:W-:Y:S01]  /*0430*/  LOP3.LUT R3, R3, 0xfffffffc, RZ, 0xc0, !PT ;  /* 0xfffffffc03037812 */ /* 0x000fe200078ec0ff */
[----:B------:R-:W0:Y:S01]  /*0440*/  LDC R8, c[0x0][0x140] ;  /* 0x00005000ff087b82 */ /* 0x000e220000000800 */
[----:B------:R-:W-:Y:S01]  /*0450*/  LOP3.LUT R5, R5, 0x3ffffffc, RZ, 0xc0, !PT ;  /* 0x3ffffffc05057812 */ /* 0x000fe200078ec0ff */
[----:B------:R-:W5:Y:S01]  /*0460*/  F2I.U32.TRUNC.NTZ R6, R6 ;  /* 0x0000000600067305 */ /* 0x000f62000020f000 */
[----:B------:R-:W-:Y:S01]  /*0470*/  LOP3.LUT P0, RZ, R14, 0x7, RZ, 0xc0, !PT ;  /* 0x000000070eff7812 */ /* 0x000fe2000780c0ff */
[----:B------:R-:W-:Y:S01]  /*0480*/  IMAD.IADD R3, R4, 0x1, -R3 ;  /* 0x0000000104037824 */ /* 0x000fe200078e0a03 */
[----:B------:R-:W-:Y:S01]  /*0490*/  I2FP.F32.U32 R4, R13 ;  /* 0x0000000d00047245 */ /* 0x000fe20000201000 */
[----:B------:R-:W-:Y:S01]  /*04a0*/  IMAD.IADD R0, R0, 0x1, -R5 ;  /* 0x0000000100007824 */ /* 0x000fe200078e0a05 */
[----:B------:R-:W-:Y:S01]  /*04b0*/  ISETP.NE.AND P3, PT, R10, 0x1, PT ;  /* 0x000000010a00780c */ /* 0x000fe20003f65270 */
[----:B------:R-:W-:Y:S01]  /*04c0*/  NOP ;  /* 0x0000000000007918 */ /* 0x000fe20000000000 */
[----:B------:R-:W-:Y:S01]  /*04d0*/  NOP ;  /* 0x0000000000007918 */ /* 0x000fe20000000000 */
[----:B------:R-:W-:-:S02]  /*04e0*/  IMAD R0, R0, 0x4, R3 ;  /* 0x0000000400007824 */ /* 0x000fc400078e0203 */
[----:B------:R-:W-:Y:S01]  /*04f0*/  FMUL R7, R4, UR4 ;  /* 0x0000000404077c20 */ /* 0x000fe20008400000 */
[----:B------:R-:W-:Y:S02]  /*0500*/  ULDC UR4, c[0x0][0x144] ;  /* 0x0000510000047ab9 */ /* 0x000fe40000000800 */
[C---:B------:R-:W-:Y:S01]  /*0510*/  LEA.HI R3, R0.reuse, R0, RZ, 0x1 ;  /* 0x0000000000037211 */ /* 0x040fe200078f08ff */
[----:B-----5:R-:W-:Y:S02]  /*0520*/  IMAD.MOV R5, RZ, RZ, -R6 ;  /* 0x000000ffff057224 */ /* 0x020fe400078e0a06 */
[----:B------:R-:W5:Y:S01]  /*0530*/  F2I.U32.TRUNC.NTZ R7, R7 ;  /* 0x0000000700077305 */ /* 0x000f62000020f000 */
[----:B------:R-:W-:Y:S01]  /*0540*/  LOP3.LUT R3, R3, 0xfffffffe, RZ, 0xc0, !PT ;  /* 0xfffffffe03037812 */ /* 0x000fe200078ec0ff */
[----:B------:R-:W-:Y:S01]  /*0550*/  IMAD R4, R5, UR4, R12 ;  /* 0x0000000405047c24 */ /* 0x000fe2000f8e020c */
[----:B------:R-:W-:Y:S01]  /*0560*/  ULDC UR4, c[0x0][0x148] ;  /* 0x0000520000047ab9 */ /* 0x000fe20000000800 */
[----:B------:R-:W-:Y:S01]  /*0570*/  IMAD.SHL.U32 R5, R0, 0x4, RZ ;  /* 0x0000000400057824 */ /* 0x000fe200078e00ff */
[----:B0-----:R-:W-:Y:S01]  /*0580*/  ISETP.EQ.U32.AND P1, PT, R8, 0x1, PT ;  /* 0x000000010800780c */ /* 0x001fe20003f22070 */
[----:B------:R-:W-:-:S03]  /*0590*/  IMAD.IADD R3, R0, 0x1, -R3 ;  /* 0x0000000100037824 */ /* 0x000fc600078e0a03 */
[----:B------:R-:W-:Y:S02]  /*05a0*/  LOP3.LUT R0, R0, 0xc, R5, 0x78, !PT ;  /* 0x0000000c00007812 */ /* 0x000fe400078e7805 */
[----:B------:R-:W-:Y:S02]  /*05b0*/  ISETP.NE.AND P4, PT, R3, R4, PT ;  /* 0x000000040300720c */ /* 0x000fe40003f85270 */
[----:B------:R-:W-:Y:S01]  /*05c0*/  SHF.R.S32.HI R3, RZ, 0x1f, R2 ;  /* 0x0000001fff037819 */ /* 0x000fe20000011402 */
[----:B-----5:R-:W-:Y:S01]  /*05d0*/  IMAD.MOV R6, RZ, RZ, -R7 ;  /* 0x000000ffff067224 */ /* 0x020fe200078e0a07 */
[----:B------:R-:W-:Y:S02]  /*05e0*/  ISETP.LT.U32.AND P0, PT, R0, 0x2, !P0 ;  /* 0x000000020000780c */ /* 0x000fe40004701070 */
[----:B------:R-:W-:Y:S01]  /*05f0*/  LEA.HI R3, R3, R2, RZ, 0x2 ;  /* 0x0000000203037211 */ /* 0x000fe200078f10ff */
[----:B------:R-:W-:-:S03]  /*0600*/  IMAD R7, R6, UR4, R13 ;  /* 0x0000000406077c24 */ /* 0x000fc6000f8e020d */
[----:B------:R-:W-:-:S03]  /*0610*/  LOP3.LUT R3, R3, 0xfffffffc, RZ, 0xc0, !PT ;  /* 0xfffffffc03037812 */ /* 0x000fc600078ec0ff */
[----:B------:R-:W-:Y:S02]  /*0620*/  @P4 LEA.HI R4, R0, R0, RZ, 0x1 ;  /* 0x0000000000044211 */ /* 0x000fe400078f08ff */
[----:B------:R-:W-:Y:S01]  /*0630*/  IMAD.IADD R5, R2, 0x1, -R3 ;  /* 0x0000000102057824 */ /* 0x000fe200078e0a03 */
[----:B------:R-:W-:Y:S02]  /*0640*/  SEL R3, RZ, 0x1, !P0 ;  /* 0x00000001ff037807 */ /* 0x000fe40004000000 */
[----:B------:R-:W-:Y:S02]  /*0650*/  @P4 SHF.R.S32.HI R4, RZ, 0x1, R4 ;  /* 0x00000001ff044819 */ /* 0x000fe40000011404 */
[----:B------:R-:W-:Y:S02]  /*0660*/  LOP3.LUT P2, RZ, R10, R5, RZ, 0xfc, !PT ;  /* 0x000000050aff7212 */ /* 0x000fe4000784fcff */
[----:B------:R-:W-:Y:S01]  /*0670*/  @P4 ISETP.NE.AND P5, PT, R4, R7, PT ;  /* 0x000000070400420c */ /* 0x000fe20003fa5270 */
[----:B------:R-:W-:Y:S01]  /*0680*/  IMAD.MOV.U32 R4, RZ, RZ, 0x1 ;  /* 0x00000001ff047424 */ /* 0x000fe200078e00ff */
[----:B------:R-:W-:-:S02]  /*0690*/  SEL R2, RZ, 0x1, P2 ;  /* 0x00000001ff027807 */ /* 0x000fc40001000000 */
[----:B------:R-:W-:Y:S02]  /*06a0*/  @P4 SEL R4, RZ, 0x1, P5 ;  /* 0x00000001ff044807 */ /* 0x000fe40002800000 */
[----:B------:R-:W-:Y:S02]  /*06b0*/  SEL R2, R2, 0x2, P3 ;  /* 0x0000000202027807 */ /* 0x000fe40001800000 */
[----:B------:R-:W-:Y:S01]  /*06c0*/  LOP3.LUT R4, R4, R3, RZ, 0xc0, !PT ;  /* 0x0000000304047212 */ /* 0x000fe200078ec0ff */
[----:B------:R-:W-:Y:S06]  /*06d0*/  @!P1 BRA `(.L_x_3) ;  /* 0x0000000000089947 */ /* 0x000fec0003800000 */
[----:B-1234-:R-:W-:Y:S01]  /*06e0*/  UCGABAR_ARV ;  /* 0x00000000000079c7 */ /* 0x01efe20008000000 */
[----:B------:R-:W-:Y:S05]  /*06f0*/  BRA `(.L_x_4) ;  /* 0x0000000000047947 */ /* 0x000fea0003800000 */
.L_x_3:
[----:B-1234-:R-:W-:Y:S01]  /*0700*/  NOP ;  /* 0x0000000000007918 */ /* 0x01efe20000000000 */
.L_x_4:
[----:B------:R-:W-:Y:S01]  /*0710*/  ULDC.64 UR4, c[0x0][0x618] ;  /* 0x0001860000047ab9 */ /* 0x000fe20000000a00 */
[----:B------:R-:W-:Y:S01]  /*0720*/  ULDC.64 UR12, c[0x0][0x208] ;  /* 0x00008200000c7ab9 */ /* 0x000fe20000000a00 */
[----:B------:R-:W-:-:S04]  /*0730*/  ISETP.NE.U32.AND P0, PT, RZ, UR4, PT ;  /* 0x00000004ff007c0c */ /* 0x000fc8000bf05070 */
[----:B------:R-:W-:-:S13]  /*0740*/  ISETP.NE.AND.EX P0, PT, RZ, UR5, PT, P0 ;  /* 0x00000005ff007c0c */ /* 0x000fda000bf05300 */
[----:B------:R-:W-:Y:S05]  /*0750*/  @!P0 BRA `(.L_x_5) ;  /* 0x00000000001c8947 */ /* 0x000fea0003800000 */
[----:B------:R-:W0:Y:S02]  /*0760*/  LDC.64 R6, c[0x0][0x618] ;  /* 0x00018600ff067b82 */ /* 0x000e240000000a00 */
[----:B0-----:R-:W2:Y:S02]  /*0770*/  LDG.E.64 R6, desc[UR12][R6.64] ;  /* 0x0000000c06067981 */ /* 0x001ea4000c1e1b00 */
[----:B--2---:R-:W-:-:S04]  /*0780*/  ISETP.NE.U32.AND P0, PT, R6, RZ, PT ;  /* 0x000000ff0600720c */ /* 0x004fc80003f05070 */
[----:B------:R-:W-:-:S13]  /*0790*/  ISETP.NE.AND.EX P0, PT, R7, RZ, PT, P0 ;  /* 0x000000ff0700720c */ /* 0x000fda0003f05300 */
[----:B------:R-:W-:Y:S05]  /*07a0*/  @!P0 BRA `(.L_x_5) ;  /* 0x0000000000088947 */ /* 0x000fea0003800000 */
[----:B------:R0:W5:Y:S01]  /*07b0*/  LD.E R8, desc[UR12][R6.64] ;  /* 0x0000000c06087980 */ /* 0x000162000c101900 */
[----:B------:R-:W-:Y:S05]  /*07c0*/  BRA `(.L_x_6) ;  /* 0x0000000000207947 */ /* 0x000fea0003800000 */
.L_x_5:
[----:B------:R-:W-:Y:S02]  /*07d0*/  ULDC.64 UR4, c[0x0][0x608] ;  /* 0x0001820000047ab9 */ /* 0x000fe40000000a00 */
[----:B------:R-:W-:-:S04]  /*07e0*/  ISETP.NE.U32.AND P0, PT, RZ, UR4, PT ;  /* 0x00000004ff007c0c */ /* 0x000fc8000bf05070 */
[----:B------:R-:W-:-:S13]  /*07f0*/  ISETP.NE.AND.EX P0, PT, RZ, UR5, PT, P0 ;  /* 0x00000005ff007c0c */ /* 0x000fda000bf05300 */
[----:B------:R-:W-:Y:S05]  /*0800*/  @!P0 BRA `(.L_x_7) ;  /* 0x00000000000c8947 */ /* 0x000fea0003800000 */
[----:B------:R-:W0:Y:S02]  /*0810*/  LDC.64 R8, c[0x0][0x608] ;  /* 0x00018200ff087b82 */ /* 0x000e240000000a00 */
[----:B0-----:R1:W5:Y:S01]  /*0820*/  LDG.E R8, desc[UR12][R8.64] ;  /* 0x0000000c08087981 */ /* 0x001362000c1e1900 */
[----:B------:R-:W-:Y:S05]  /*0830*/  BRA `(.L_x_6) ;  /* 0x0000000000047947 */ /* 0x000fea0003800000 */
.L_x_7:
[----:B------:R-:W2:Y:S02]  /*0840*/  LDC R8, c[0x0][0x600] ;  /* 0x00018000ff087b82 */ /* 0x000ea40000000800 */
.L_x_6:
[----:B------:R-:W-:Y:S02]  /*0850*/  ULDC.64 UR4, c[0x0][0x620] ;  /* 0x0001880000047ab9 */ /* 0x000fe40000000a00 */
[----:B------:R-:W-:-:S04]  /*0860*/  ISETP.NE.U32.AND P0, PT, RZ, UR4, PT ;  /* 0x00000004ff007c0c */ /* 0x000fc8000bf05070 */
[----:B------:R-:W-:-:S13]  /*0870*/  ISETP.NE.AND.EX P0, PT, RZ, UR5, PT, P0 ;  /* 0x00000005ff007c0c */ /* 0x000fda000bf05300 */
[----:B------:R-:W-:Y:S05]  /*0880*/  @!P0 BRA `(.L_x_8) ;  /* 0x00000000001c8947 */ /* 0x000fea0003800000 */
[----:B0-----:R-:W0:Y:S02]  /*0890*/  LDC.64 R6, c[0x0][0x620] ;  /* 0x00018800ff067b82 */ /* 0x001e240000000a00 */
[----:B0-----:R-:W3:Y:S02]  /*08a0*/  LDG.E.64 R6, desc[UR12][R6.64] ;  /* 0x0000000c06067981 */ /* 0x001ee4000c1e1b00 */
[----:B---3--:R-:W-:-:S04]  /*08b0*/  ISETP.NE.U32.AND P0, PT, R6, RZ, PT ;  /* 0x000000ff0600720c */ /* 0x008fc80003f05070 */
[----:B------:R-:W-:-:S13]  /*08c0*/  ISETP.NE.AND.EX P0, PT, R7, RZ, PT, P0 ;  /* 0x000000ff0700720c */ /* 0x000fda0003f05300 */
[----:B------:R-:W-:Y:S05]  /*08d0*/  @!P0 BRA `(.L_x_8) ;  /* 0x0000000000088947 */ /* 0x000fea0003800000 */
[----:B-1----:R0:W5:Y:S01]  /*08e0*/  LD.E R9, desc[UR12][R6.64] ;  /* 0x0000000c06097980 */ /* 0x002162000c101900 */
[----:B------:R-:W-:Y:S05]  /*08f0*/  BRA `(.L_x_9) ;  /* 0x0000000000207947 */ /* 0x000fea0003800000 */
.L_x_8:
[----:B------:R-:W-:Y:S02]  /*0900*/  ULDC.64 UR4, c[0x0][0x610] ;  /* 0x0001840000047ab9 */ /* 0x000fe40000000a00 */
[----:B------:R-:W-:-:S04]  /*0910*/  ISETP.NE.U32.AND P0, PT, RZ, UR4, PT ;  /* 0x00000004ff007c0c */ /* 0x000fc8000bf05070 */
[----:B------:R-:W-:-:S13]  /*0920*/  ISETP.NE.AND.EX P0, PT, RZ, UR5, PT, P0 ;  /* 0x00000005ff007c0c */ /* 0x000fda000bf05300 */
[----:B------:R-:W-:Y:S05]  /*0930*/  @!P0 BRA `(.L_x_10) ;  /* 0x00000000000c8947 */ /* 0x000fea0003800000 */
[----:B0-----:R-:W1:Y:S02]  /*0940*/  LDC.64 R6, c[0x0][0x610] ;  /* 0x00018400ff067b82 */ /* 0x001e640000000a00 */
[----:B-1----:R1:W5:Y:S01]  /*0950*/  LDG.E R9, desc[UR12][R6.64] ;  /* 0x0000000c06097981 */ /* 0x002362000c1e1900 */
[----:B------:R-:W-:Y:S05]  /*0960*/  BRA `(.L_x_9) ;  /* 0x0000000000047947 */ /* 0x000fea0003800000 */
.L_x_10:
[----:B-1----:R-:W3:Y:S02]  /*0970*/  LDC R9, c[0x0][0x604] ;  /* 0x00018100ff097b82 */ /* 0x002ee40000000800 */
.L_x_9:
[----:B------:R-:W4:Y:S01]  /*0980*/  LDC R3, c[0x0][0x3e8] ;  /* 0x0000fa00ff037b82 */ /* 0x000f220000000800 */
[----:B------:R-:W-:Y:S01]  /*0990*/  ULDC UR4, c[0x0][0x3dc] ;  /* 0x0000f70000047ab9 */ /* 0x000fe20000000800 */
[----:B------:R-:W-:Y:S01]  /*09a0*/  ULDC.64 UR6, c[0x0][0x3e0] ;  /* 0x0000f80000067ab9 */ /* 0x000fe20000000a00 */
[----:B------:R-:W-:Y:S02]  /*09b0*/  UIADD3 UR4, UR4, 0x3f, URZ ;  /* 0x0000003f04047890 */ /* 0x000fe4000fffe03f */
[----:B------:R-:W-:Y:S02]  /*09c0*/  UIMAD UR6, UR7, UR6, URZ ;  /* 0x00000006070672a4 */ /* 0x000fe4000f8e023f */
[----:B------:R-:W-:-:S04]  /*09d0*/  USHF.R.S32.HI UR5, URZ, 0x1f, UR4 ;  /* 0x0000001f3f057899 */ /* 0x000fc80008011404 */
[----:B------:R-:W-:-:S04]  /*09e0*/  ULEA.HI UR5, UR5, UR4, URZ, 0x6 ;  /* 0x0000000405057291 */ /* 0x000fc8000f8f303f */
[----:B------:R-:W-:Y:S01]  /*09f0*/  USHF.R.S32.HI UR15, URZ, 0x6, UR5 ;  /* 0x000000063f0f7899 */ /* 0x000fe20008011405 */
[----:B----4-:R-:W-:-:S05]  /*0a00*/  IMAD R3, R3, UR6, RZ ;  /* 0x0000000603037c24 */ /* 0x010fca000f8e02ff */
[----:B------:R-:W-:Y:S01]  /*0a10*/  IMAD R3, R3, UR15, RZ ;  /* 0x0000000f03037c24 */ /* 0x000fe2000f8e02ff */
[----:B------:R-:W-:Y:S06]  /*0a20*/  @!P1 BRA `(.L_x_11) ;  /* 0x00000000000c9947 */ /* 0x000fec0003800000 */
[----:B------:R-:W-:Y:S01]  /*0a30*/  UCGABAR_WAIT ;  /* 0x0000000000007dc7 */ /* 0x000fe20008000000 */
[----:B------:R-:W-:Y:S01]  /*0a40*/  CCTL.IVALL ;  /* 0x00000000ff00798f */ /* 0x000fe20002000000 */
[----:B------:R-:W-:Y:S05]  /*0a50*/  BRA `(.L_x_12) ;  /* 0x0000000000047947 */ /* 0x000fea0003800000 */
.L_x_11:
[----:B------:R-:W-:Y:S06]  /*0a60*/  BAR.SYNC.DEFER_BLOCKING 0x0 ;  /* 0x0000000000007b1d */ /* 0x000fec0000010000 */
.L_x_12:
[----:B------:R-:W-:-:S13]  /*0a70*/  ISETP.NE.AND P0, PT, R10, RZ, PT ;  /* 0x000000ff0a00720c */ /* 0x000fda0003f05270 */
[----:B------:R-:W-:Y:S05]  /*0a80*/  @!P0 BRA `(.L_x_13) ;  /* 0x0000008800788947 */ /* 0x000fea0003800000 */
[----:B------:R-:W-:-:S13]  /*0a90*/  ISETP.NE.AND P0, PT, R10, 0x1, PT ;  /* 0x000000010a00780c */ /* 0x000fda0003f05270 */
[----:B------:R-:W-:Y:S05]  /*0aa0*/  @P0 EXIT ;  /* 0x000000000000094d */ /* 0x000fea0003800000 */
[----:B------:R-:W-:Y:S01]  /*0ab0*/  ISETP.GE.AND P0, PT, R3, 0x1, PT ;  /* 0x000000010300780c */ /* 0x000fe20003f06270 */
[----:B------:R-:W-:Y:S01]  /*0ac0*/  UMOV UR4, URZ ;  /* 0x0000003f00047c82 */ /* 0x000fe20008000000 */
[----:B------:R-:W-:Y:S02]  /*0ad0*/  CS2R R86, SRZ ;  /* 0x0000000000567805 */ /* 0x000fe4000001ff00 */
[----:B------:R-:W-:Y:S02]  /*0ae0*/  CS2R R88, SRZ ;  /* 0x0000000000587805 */ /* 0x000fe4000001ff00 */
[----:B------:R-:W-:Y:S02]  /*0af0*/  CS2R R90, SRZ ;  /* 0x00000000005a7805 */ /* 0x000fe4000001ff00 */
[----:B------:R-:W-:Y:S02]  /*0b00*/  CS2R R92, SRZ ;  /* 0x00000000005c7805 */ /* 0x000fe4000001ff00 */
[----:B------:R-:W-:-:S02]  /*0b10*/  CS2R R94, SRZ ;  /* 0x00000000005e7805 */ /* 0x000fc4000001ff00 */
[----:B------:R-:W-:Y:S02]  /*0b20*/  CS2R R96, SRZ ;  /* 0x0000000000607805 */ /* 0x000fe4000001ff00 */
        /* <DEDUP_REMOVED lines=57> */
[----:B------:R-:W-:Y:S01]  /*0ec0*/  CS2R R84, SRZ ;  /* 0x0000000000547805 */ /* 0x000fe2000001ff00 */
[----:B------:R-:W-:Y:S06]  /*0ed0*/  @!P0 BRA `(.L_x_14) ;  /* 0x0000000000d88947 */ /* 0x000fec0003800000 */
[----:B------:R-:W-:-:S04]  /*0ee0*/  LOP3.LUT R5, R2, 0x1, RZ, 0xfc, !PT ;  /* 0x0000000102057812 */ /* 0x000fc800078efcff */
[----:B------:R-:W-:-:S13]  /*0ef0*/  ISETP.NE.AND P1, PT, R5, 0x3, PT ;  /* 0x000000030500780c */ /* 0x000fda0003f25270 */
[----:B------:R-:W-:Y:S05]  /*0f00*/  @!P1 BRA `(.L_x_15) ;  /* 0x0000000000049947 */ /* 0x000fea0003800000 */
[----:B------:R-:W-:Y:S01]  /*0f10*/  BPT.TRAP 0x1 ;  /* 0x000000040000795c */ /* 0x000fe20000300000 */
.L_x_15:
[----:B------:R-:W4:Y:S01]  /*0f20*/  S2UR UR5, SR_CgaCtaId ;  /* 0x00000000000579c3 */ /* 0x000f220000008800 */
[----:B------:R-:W-:Y:S01]  /*0f30*/  SHF.L.U32 R5, RZ, 0x1f, RZ ;  /* 0x0000001fff057819 */ /* 0x000fe200000006ff */
[----:B------:R-:W-:Y:S02]  /*0f40*/  UMOV UR4, 0x400 ;  /* 0x0000040000047882 */ /* 0x000fe40000000000 */
[----:B----4-:R-:W-:-:S12]  /*0f50*/  ULEA UR4, UR5, UR4, 0x18 ;  /* 0x0000000405047291 */ /* 0x010fd8000f8ec03f */
.L_x_16:
[----:B01----:R-:W-:-:S04]  /*0f60*/  IMAD.U32 R6, RZ, RZ, UR4 ;  /* 0x00000004ff067e24 */ /* 0x003fc8000f8e00ff */
[----:B------:R0:W1:Y:S03]  /*0f70*/  SYNCS.PHASECHK.TRANS64.TRYWAIT P1, [R6+URZ+0x38000], R5 ;  /* 0x03800005060075a7 */ /* 0x000066000802017f */
[----:B-1----:R-:W-:Y:S05]  /*0f80*/  @!P1 NANOSLEEP.SYNCS 0x989680 ;  /* 0x009896800000995d */ /* 0x002fea0003900000 */
[----:B------:R-:W1:Y:S02]  /*0f90*/  @!P1 SYNCS.PHASECHK.TRANS64 P1, [R6+URZ+0x38000], R5 ;  /* 0x03800005060095a7 */ /* 0x000e64000802007f */
[----:B-1----:R-:W-:Y:S05]  /*0fa0*/  @!P1 BRA `(.L_x_16) ;  /* 0xfffffffc00ec9947 */ /* 0x002fea000383ffff */
[----:B------:R-:W-:Y:S01]  /*0fb0*/  UIADD3 UR5, UR4, 0x1c000, URZ ;  /* 0x0001c00004057890 */ /* 0x000fe2000fffe03f */
[----:B------:R-:W-:Y:S01]  /*0fc0*/  WARPGROUP.ARRIVE ;  /* 0x00000000000079c5 */ /* 0x000fe20000000000 */
[----:B------:R-:W-:Y:S02]  /*0fd0*/  USHF.R.U32.HI UR4, URZ, 0x4, UR4 ;  /* 0x000000043f047899 */ /* 0x000fe40008011604 */
[----:B------:R-:W-:Y:S02]  /*0fe0*/  USHF.R.U32.HI UR5, URZ, 0x4, UR5 ;  /* 0x000000043f057899 */ /* 0x000fe40008011605 */
[----:B------:R-:W-:Y:S02]  /*0ff0*/  ULOP3.LUT UR4, UR4, 0x3fff, URZ, 0xc0, !UPT ;  /* 0x00003fff04047892 */ /* 0x000fe4000f8ec03f */
[----:B------:R-:W-:Y:S02]  /*1000*/  ULOP3.LUT UR5, UR5, 0x3fff, URZ, 0xc0, !UPT ;  /* 0x00003fff05057892 */ /* 0x000fe4000f8ec03f */
[----:B------:R-:W-:-:S02]  /*1010*/  ULOP3.LUT UR8, UR4, 0x10000, URZ, 0xfc, !UPT ;  /* 0x0001000004087892 */ /* 0x000fc4000f8efc3f */
[----:B------:R-:W-:Y:S01]  /*1020*/  ULOP3.LUT UR9, UR5, 0x2000000, URZ, 0xfc, !UPT ;  /* 0x0200000005097892 */ /* 0x000fe2000f8efc3f */
[----:B------:R-:W-:Y:S02]  /*1030*/  UMOV UR7, 0x40000040 ;  /* 0x4000004000077882 */ /* 0x000fe40000000000 */
[----:B------:R-:W-:Y:S02]  /*1040*/  UMOV UR5, 0x40000040 ;  /* 0x4000004000057882 */ /* 0x000fe40000000000 */
[----:B------:R-:W-:Y:S02]  /*1050*/  UMOV UR4, UR8 ;  /* 0x0000000800047c82 */ /* 0x000fe40008000000 */
[----:B------:R-:W-:Y:S02]  /*1060*/  UMOV UR6, UR9 ;  /* 0x0000000900067c82 */ /* 0x000fe40008000000 */
[----:B------:R-:W-:Y:S01]  /*1070*/  HGMMA.64x128x16.F32 R88, gdesc[UR4].tnspB, RZ, !UPT ;  /* 0x41e00000045879f0 */ /* 0x000fe2000c7008ff */
[----:B------:R-:W-:Y:S01]  /*1080*/  UIADD3 UR4, UR8, 0x200, URZ ;  /* 0x0000020008047890 */ /* 0x000fe2000fffe03f */
[----:B------:R-:W-:-:S10]  /*1090*/  UMOV UR5, 0x40000040 ;  /* 0x4000004000057882 */ /* 0x000fd40000000000 */
[----:B------:R-:W-:Y:S01]  /*10a0*/  HGMMA.64x128x16.F32 R24, gdesc[UR4].tnspB, RZ, !UPT ;  /* 0x41e00000041879f0 */ /* 0x000fe2000c7008ff */
[----:B------:R-:W-:Y:S02]  /*10b0*/  UIADD3 UR4, UR8, 0x2, URZ ;  /* 0x0000000208047890 */ /* 0x000fe4000fffe03f */
[----:B------:R-:W-:Y:S01]  /*10c0*/  UIADD3 UR6, UR9, 0x80, URZ ;  /* 0x0000008009067890 */ /* 0x000fe2000fffe03f */
[----:B------:R-:W-:Y:S01]  /*10d0*/  UMOV UR5, 0x40000040 ;  /* 0x4000004000057882 */ /* 0x000fe20000000000 */
[----:B------:R-:W-:-:S07]  /*10e0*/  UMOV UR7, 0x40000040 ;  /* 0x4000004000077882 */ /* 0x000fce0000000000 */
[----:B------:R-:W-:Y:S01]  /*10f0*/  HGMMA.64x128x16.F32 R88, gdesc[UR4].tnspB, R88 ;  /* 0x41e00000045879f0 */ /* 0x000fe20008700858 */
[----:B------:R-:W-:Y:S01]  /*1100*/  UIADD3 UR4, UR8, 0x202, URZ ;  /* 0x0000020208047890 */ /* 0x000fe2000fffe03f */
[----:B------:R-:W-:-:S10]  /*1110*/  UMOV UR5, 0x40000040 ;  /* 0x4000004000057882 */ /* 0x000fd40000000000 */
[----:B------:R-:W-:Y:S01]  /*1120*/  HGMMA.64x128x16.F32 R24, gdesc[UR4].tnspB, R24 ;  /* 0x41e00000041879f0 */ /* 0x000fe20008700818 */
        /* <DEDUP_REMOVED lines=15> */
[----:B------:R-:W-:Y:S01]  /*1220*/  HGMMA.64x128x16.F32 R24, gdesc[UR4].tnspB, R24, gsb0 ;  /* 0x41e00000041879f0 */ /* 0x000fe20008000818 */
[----:B------:R-:W-:-:S05]  /*1230*/  UMOV UR4, 0x1 ;  /* 0x0000000100047882 */ /* 0x000fca0000000000 */
.L_x_14:
[----:B01----:R-:W-:-:S05]  /*1240*/  VIMNMX R6, R3, 0x1, PT ;  /* 0x0000000103067848 */ /* 0x003fca0003fe0100 */
[----:B------:R-:W-:-:S05]  /*1250*/  IMAD.IADD R5, R3, 0x1, -R6 ;  /* 0x0000000103057824 */ /* 0x000fca00078e0a06 */
[----:B------:R-:W-:-:S13]  /*1260*/  ISETP.GE.AND P1, PT, R5, 0x1, PT ;  /* 0x000000010500780c */ /* 0x000fda0003f26270 */
[----:B------:R-:W-:Y:S05]  /*1270*/  @!P1 BRA `(.L_x_17) ;  /* 0x00000004004c9947 */ /* 0x000fea0003800000 */
[----:B------:R-:W0:Y:S01]  /*1280*/  S2UR UR6, SR_CgaCtaId ;  /* 0x00000000000679c3 */ /* 0x000e220000008800 */
[----:B------:R-:W-:Y:S01]  /*1290*/  UMOV UR5, 0x400 ;  /* 0x0000040000057882 */ /* 0x000fe20000000000 */
[----:B------:R-:W-:Y:S01]  /*12a0*/  LOP3.LUT R12, R2, 0x1, RZ, 0xfc, !PT ;  /* 0x00000001020c7812 */ /* 0x000fe200078efcff */
[----:B------:R-:W-:Y:S01]  /*12b0*/  IMAD.MOV.U32 R11, RZ, RZ, RZ ;  /* 0x000000ffff0b7224 */ /* 0x000fe200078e00ff */
[----:B------:R-:W-:Y:S01]  /*12c0*/  UISETP.NE.U32.AND UP0, UPT, UR4, URZ, UPT ;  /* 0x0000003f0400728c */ /* 0x000fe2000bf05070 */
[----:B------:R-:W-:Y:S02]  /*12d0*/  IMAD.MOV.U32 R3, RZ, RZ, R5 ;  /* 0x000000ffff037224 */ /* 0x000fe400078e0005 */
[----:B------:R-:W-:Y:S01]  /*12e0*/  IMAD.MOV.U32 R6, RZ, RZ, RZ ;  /* 0x000000ffff067224 */ /* 0x000fe200078e00ff */
[----:B0-----:R-:W-:-:S04]  /*12f0*/  ULEA UR7, UR6, UR5, 0x18 ;  /* 0x0000000506077291 */ /* 0x001fc8000f8ec03f */
[----:B------:R-:W-:Y:S02]  /*1300*/  UIADD3 UR6, UR7, 0x1c000, URZ ;  /* 0x0001c00007067890 */ /* 0x000fe4000fffe03f */
[----:B------:R-:W-:Y:S02]  /*1310*/  USHF.R.U32.HI UR5, URZ, 0x4, UR7 ;  /* 0x000000043f057899 */ /* 0x000fe40008011607 */
[----:B------:R-:W-:Y:S02]  /*1320*/  USHF.R.U32.HI UR6, URZ, 0x4, UR6 ;  /* 0x000000043f067899 */ /* 0x000fe40008011606 */
[----:B------:R-:W-:Y:S02]  /*1330*/  ULOP3.LUT UR5, UR5, 0x3fff, URZ, 0xc0, !UPT ;  /* 0x00003fff05057892 */ /* 0x000fe4000f8ec03f */
[----:B------:R-:W-:Y:S02]  /*1340*/  ULOP3.LUT UR6, UR6, 0x3fff, URZ, 0xc0, !UPT ;  /* 0x00003fff06067892 */ /* 0x000fe4000f8ec03f */
[----:B------:R-:W-:-:S02]  /*1350*/  ULOP3.LUT UR14, UR5, 0x10000, URZ, 0xfc, !UPT ;  /* 0x00010000050e7892 */ /* 0x000fc4000f8efc3f */
[----:B------:R-:W-:-:S12]  /*1360*/  ULOP3.LUT UR15, UR6, 0x2000000, URZ, 0xfc, !UPT ;  /* 0x02000000060f7892 */ /* 0x000fd8000f8efc3f */
.L_x_22:
[----:B------:R-:W-:-:S13]  /*1370*/  ISETP.NE.AND P2, PT, R12, 0x3, PT ;  /* 0x000000030c00780c */ /* 0x000fda0003f45270 */
[----:B------:R-:W-:Y:S05]  /*1380*/  @!P2 BRA `(.L_x_18) ;  /* 0x000000000004a947 */ /* 0x000fea0003800000 */
[----:B------:R-:W-:Y:S01]  /*1390*/  BPT.TRAP 0x1 ;  /* 0x000000040000795c */ /* 0x000fe20000300000 */
.L_x_18:
[----:B------:R-:W-:Y:S01]  /*13a0*/  SHF.L.U32 R7, R11, 0x1f, RZ ;  /* 0x0000001f0b077819 */ /* 0x000fe200000006ff */
[----:B------:R-:W-:-:S12]  /*13b0*/  ULEA UR5, UR4, UR7, 0x3 ;  /* 0x0000000704057291 */ /* 0x000fd8000f8e183f */
.L_x_19:
[----:B0-----:R-:W-:-:S04]  /*13c0*/  IMAD.U32 R10, RZ, RZ, UR5 ;  /* 0x00000005ff0a7e24 */ /* 0x001fc8000f8e00ff */
[----:B------:R0:W1:Y:S03]  /*13d0*/  SYNCS.PHASECHK.TRANS64.TRYWAIT P1, [R10+URZ+0x38000], R7 ;  /* 0x038000070a0075a7 */ /* 0x000066000802017f */
[----:B-1----:R-:W-:Y:S05]  /*13e0*/  @!P1 NANOSLEEP.SYNCS 0x989680 ;  /* 0x009896800000995d */ /* 0x002fea0003900000 */
[----:B------:R-:W1:Y:S02]  /*13f0*/  @!P1 SYNCS.PHASECHK.TRANS64 P1, [R10+URZ+0x38000], R7 ;  /* 0x038000070a0095a7 */ /* 0x000e64000802007f */
[----:B-1----:R-:W-:Y:S05]  /*1400*/  @!P1 BRA `(.L_x_19) ;  /* 0xfffffffc00ec9947 */ /* 0x002fea000383ffff */
[----:B------:R-:W-:Y:S01]  /*1410*/  ULEA UR5, UR4, UR14, 0xa ;  /* 0x0000000e04057291 */ /* 0x000fe2000f8e503f */
[----:B------:R-:W-:Y:S01]  /*1420*/  WARPGROUP.ARRIVE ;  /* 0x00000000000079c5 */ /* 0x000fe20000000000 */
[----:B------:R-:W-:Y:S01]  /*1430*/  ULEA UR6, UR4, UR15, 0xa ;  /* 0x0000000f04067291 */ /* 0x000fe2000f8e503f */
[----:B------:R-:W-:Y:S01]  /*1440*/  UMOV UR9, 0x40000040 ;  /* 0x4000004000097882 */ /* 0x000fe20000000000 */
[----:B------:R-:W-:-:S03]  /*1450*/  UMOV UR11, 0x40000040 ;  /* 0x40000040000b7882 */ /* 0x000fc60000000000 */
[----:B------:R-:W-:Y:S02]  /*1460*/  UMOV UR8, UR5 ;  /* 0x0000000500087c82 */ /* 0x000fe40008000000 */
[----:B------:R-:W-:Y:S02]  /*1470*/  UMOV UR10, UR6 ;  /* 0x00000006000a7c82 */ /* 0x000fe40008000000 */
[----:B------:R-:W-:Y:S01]  /*1480*/  HGMMA.64x128x16.F32 R88, gdesc[UR8].tnspB, R88, UP0 ;  /* 0x41e00000085879f0 */ /* 0x000fe2000bf00858 */
[----:B------:R-:W-:Y:S01]  /*1490*/  UIADD3 UR8, UR5, 0x200, URZ ;  /* 0x0000020005087890 */ /* 0x000fe2000fffe03f */
[----:B------:R-:W-:-:S10]  /*14a0*/  UMOV UR9, 0x40000040 ;  /* 0x4000004000097882 */ /* 0x000fd40000000000 */
[----:B------:R-:W-:Y:S01]  /*14b0*/  HGMMA.64x128x16.F32 R24, gdesc[UR8].tnspB, R24, UP0 ;  /* 0x41e00000081879f0 */ /* 0x000fe2000bf00818 */
        /* <DEDUP_REMOVED lines=23> */
[----:B------:R-:W-:Y:S03]  /*1630*/  HGMMA.64x128x16.F32 R24, gdesc[UR8].tnspB, R24, gsb0 ;  /* 0x41e00000081879f0 */ /* 0x000fe60008000818 */
[----:B------:R-:W-:Y:S02]  /*1640*/  WARPGROUP.DEPBAR.LE gsb0, 0x1 ;  /* 0x00008000000079c5 */ /* 0x000fe40000010100 */
[----:B------:R-:W-:Y:S05]  /*1650*/  @!P2 BRA `(.L_x_20) ;  /* 0x000000000004a947 */ /* 0x000fea0003800000 */
[----:B------:R-:W-:Y:S01]  /*1660*/  BPT.TRAP 0x1 ;  /* 0x000000040000795c */ /* 0x000fe20000300000 */
.L_x_20:
[----:B------:R-:W-:-:S13]  /*1670*/  ISETP.NE.AND P1, PT, R4, RZ, PT ;  /* 0x000000ff0400720c */ /* 0x000fda0003f25270 */
[----:B0-----:R-:W-:-:S05]  /*1680*/  @P1 LEA R7, R6, UR7, 0x3 ;  /* 0x0000000706071c11 */ /* 0x001fca000f8e18ff */
[----:B------:R-:W-:-:S05]  /*1690*/  @P1 VIADD R7, R7, 0x38038 ;  /* 0x0003803807071836 */ /* 0x000fca0000000000 */
[----:B------:R-:W-:-:S04]  /*16a0*/  @P1 PRMT R7, R0, 0x654, R7 ;  /* 0x0000065400071816 */ /* 0x000fc80000000007 */
[----:B------:R0:W-:Y:S01]  /*16b0*/  @P1 SYNCS.ARRIVE.TRANS64.RED.A1T0 RZ, [R7+URZ], RZ ;  /* 0x000000ff07ff19a7 */ /* 0x0001e2000810043f */
[----:B------:R-:W-:-:S13]  /*16c0*/  ISETP.GT.U32.AND P1, PT, R2, 0x1, PT ;  /* 0x000000010200780c */ /* 0x000fda0003f24070 */
[----:B0-----:R-:W-:Y:S05]  /*16d0*/  @P1 BRA `(.L_x_21) ;  /* 0x0000000000041947 */ /* 0x001fea0003800000 */
[----:B------:R-:W-:Y:S01]  /*16e0*/  BPT.TRAP 0x1 ;  /* 0x000000040000795c */ /* 0x000fe20000300000 */
.L_x_21:
[----:B------:R-:W-:Y:S01]  /*16f0*/  UIADD3 UR4, UR4, 0x1, URZ ;  /* 0x0000000104047890 */ /* 0x000fe2000fffe03f */
[C---:B------:R-:W-:Y:S01]  /*1700*/  ISETP.GT.AND P2, PT, R3.reuse, 0x1, PT ;  /* 0x000000010300780c */ /* 0x040fe20003f44270 */
[----:B------:R-:W-:Y:S02]  /*1710*/  VIADD R6, R6, 0x1 ;  /* 0x0000000106067836 */ /* 0x000fe40000000000 */
[----:B------:R-:W-:Y:S01]  /*1720*/  UISETP.NE.AND UP0, UPT, UR4, 0x7, UPT ;  /* 0x000000070400788c */ /* 0x000fe2000bf05270 */
[----:B------:R-:W-:Y:S02]  /*1730*/  VIADD R3, R3, 0xffffffff ;  /* 0xffffffff03037836 */ /* 0x000fe40000000000 */
[C---:B------:R-:W-:Y:S01]  /*1740*/  ISETP.NE.AND P1, PT, R6.reuse, 0x7, PT ;  /* 0x000000070600780c */ /* 0x040fe20003f25270 */
[----:B------:R-:W-:Y:S02]  /*1750*/  USEL UR5, URZ, 0x1, UP0 ;  /* 0x000000013f057887 */ /* 0x000fe40008000000 */
[----:B------:R-:W-:Y:S01]  /*1760*/  USEL UR4, UR4, URZ, UP0 ;  /* 0x0000003f04047287 */ /* 0x000fe20008000000 */
[----:B------:R-:W-:Y:S01]  /*1770*/  SEL R6, R6, RZ, P1 ;  /* 0x000000ff06067207 */ /* 0x000fe20000800000 */
[----:B------:R-:W-:-:S02]  /*1780*/  UPLOP3.LUT UP0, UPT, UPT, UPT, UPT, 0x80, 0x0 ;  /* 0x000000000000789c */ /* 0x000fc40003f0f070 */
[----:B------:R-:W-:Y:S01]  /*1790*/  LOP3.LUT R11, R11, UR5, RZ, 0x3c, !PT ;  /* 0x000000050b0b7c12 */ /* 0x000fe2000f8e3cff */
[----:B------:R-:W-:Y:S08]  /*17a0*/  @P2 BRA `(.L_x_22) ;  /* 0xfffffff800f02947 */ /* 0x000ff0000383ffff */
.L_x_17:
[----:B------:R-:W-:Y:S02]  /*17b0*/  WARPGROUP.DEPBAR.LE gsb0, 0x0 ;  /* 0x00008000000079c5 */ /* 0x000fe40000010000 */
[----:B------:R-:W-:Y:S05]  /*17c0*/  @!P0 BRA `(.L_x_23) ;  /* 0x00000000005c8947 */ /* 0x000fea0003800000 */
[----:B------:R-:W-:-:S04]  /*17d0*/  LOP3.LUT R3, R2, 0x1, RZ, 0xfc, !PT ;  /* 0x0000000102037812 */ /* 0x000fc800078efcff */
[----:B------:R-:W-:-:S13]  /*17e0*/  ISETP.NE.AND P0, PT, R3, 0x3, PT ;  /* 0x000000030300780c */ /* 0x000fda0003f05270 */
[----:B------:R-:W-:Y:S05]  /*17f0*/  @!P0 BRA `(.L_x_24) ;  /* 0x0000000000048947 */ /* 0x000fea0003800000 */
[----:B------:R-:W-:Y:S01]  /*1800*/  BPT.TRAP 0x1 ;  /* 0x000000040000795c */ /* 0x000fe20000300000 */
.L_x_24:
[----:B------:R-:W-:Y:S01]  /*1810*/  ISETP.NE.AND P0, PT, R4, RZ, PT ;  /* 0x000000ff0400720c */ /* 0x000fe20003f05270 */
[----:B------:R-:W-:Y:S01]  /*1820*/  BSSY B0, `(.L_x_25) ;  /* 0x000000f000007945 */ /* 0x000fe20003800000 */
[----:B------:R-:W-:-:S11]  /*1830*/  ISETP.GT.U32.AND P1, PT, R2, 0x1, PT ;  /* 0x000000010200780c */ /* 0x000fd60003f24070 */
[----:B------:R-:W-:Y:S05]  /*1840*/  @!P0 BRA `(.L_x_26) ;  /* 0x0000000000308947 */ /* 0x000fea0003800000 */
[----:B------:R-:W0:Y:S01]  /*1850*/  S2R R4, SR_CgaCtaId ;  /* 0x0000000000047919 */ /* 0x000e220000008800 */
[----:B------:R-:W-:-:S04]  /*1860*/  IMAD.WIDE.U32 R2, R5, 0x24924925, RZ ;  /* 0x2492492505027825 */ /* 0x000fc800078e00ff */
[----:B------:R-:W-:-:S05]  /*1870*/  IMAD.IADD R2, R5, 0x1, -R3 ;  /* 0x0000000105027824 */ /* 0x000fca00078e0a03 */
[----:B------:R-:W-:Y:S02]  /*1880*/  LEA.HI R2, R2, R3, RZ, 0x1f ;  /* 0x0000000302027211 */ /* 0x000fe400078ff8ff */
[----:B------:R-:W-:Y:S02]  /*1890*/  MOV R3, 0x400 ;  /* 0x0000040000037802 */ /* 0x000fe40000000f00 */
[----:B------:R-:W-:-:S05]  /*18a0*/  SHF.R.U32.HI R2, RZ, 0x2, R2 ;  /* 0x00000002ff027819 */ /* 0x000fca0000011602 */
[----:B------:R-:W-:Y:S01]  /*18b0*/  IMAD R2, R2, -0x7, R5 ;  /* 0xfffffff902027824 */ /* 0x000fe200078e0205 */
[----:B0-----:R-:W-:-:S05]  /*18c0*/  LEA R3, R4, R3, 0x18 ;  /* 0x0000000304037211 */ /* 0x001fca00078ec0ff */
[----:B------:R-:W-:-:S04]  /*18d0*/  IMAD R2, R2, 0x8, R3 ;  /* 0x0000000802027824 */ /* 0x000fc800078e0203 */
[----:B------:R-:W-:-:S05]  /*18e0*/  VIADD R3, R2, 0x38038 ;  /* 0x0003803802037836 */ /* 0x000fca0000000000 */
[----:B------:R-:W-:-:S04]  /*18f0*/  PRMT R3, R0, 0x654, R3 ;  /* 0x0000065400037816 */ /* 0x000fc80000000003 */
[----:B------:R0:W-:Y:S03]  /*1900*/  SYNCS.ARRIVE.TRANS64.RED.A1T0 RZ, [R3+URZ], RZ ;  /* 0x000000ff03ff79a7 */ /* 0x0001e6000810043f */
.L_x_26:
[----:B------:R-:W-:Y:S05]  /*1910*/  BSYNC B0 ;  /* 0x0000000000007941 */ /* 0x000fea0003800000 */
.L_x_25:
[----:B------:R-:W-:Y:S05]  /*1920*/  @P1 BRA `(.L_x_23) ;  /* 0x0000000000041947 */ /* 0x000fea0003800000 */
[----:B------:R-:W-:Y:S01]  /*1930*/  BPT.TRAP 0x1 ;  /* 0x000000040000795c */ /* 0x000fe20000300000 */
.L_x_23:
[----:B------:R-:W0:Y:S01]  /*1940*/  S2R R0, SR_TID.X ;  /* 0x0000000000007919 */ /* 0x000e220000002100 */
[----:B------:R-:W-:Y:S01]  /*1950*/  ULDC.64 UR4, c[0x0][0x280] ;  /* 0x0000a00000047ab9 */ /* 0x000fe20000000a00 */
[----:B------:R-:W1:Y:S01]  /*1960*/  S2R R2, SR_CTAID.Y ;  /* 0x0000000000027919 */ /* 0x000e620000002600 */
[----:B------:R-:W4:Y:S01]  /*1970*/  S2R R13, SR_CTAID.X ;  /* 0x00000000000d7919 */ /* 0x000f220000002500 */
[----:B0-----:R-:W-:-:S04]  /*1980*/  SHF.R.S32.HI R3, RZ, 0x1f, R0 ;  /* 0x0000001fff037819 */ /* 0x001fc80000011400 */
[----:B------:R-:W-:-:S04]  /*1990*/  LEA.HI R3, R3, R0, RZ, 0x7 ;  /* 0x0000000003037211 */ /* 0x000fc800078f38ff */
[----:B------:R-:W-:Y:S01]  /*19a0*/  LOP3.LUT R3, R3, 0xffffff80, RZ, 0xc0, !PT ;  /* 0xffffff8003037812 */ /* 0x000fe200078ec0ff */
[----:B----4-:R-:W-:-:S04]  /*19b0*/  IMAD.SHL.U32 R4, R13, 0x80, RZ ;  /* 0x000000800d047824 */ /* 0x010fc800078e00ff */
[----:B------:R-:W-:Y:S02]  /*19c0*/  IMAD.IADD R5, R0, 0x1, -R3 ;  /* 0x0000000100057824 */ /* 0x000fe400078e0a03 */
[----:B-1----:R-:W-:-:S03]  /*19d0*/  IMAD.SHL.U32 R0, R2, 0x80, RZ ;  /* 0x0000008002007824 */ /* 0x002fc600078e00ff */
[----:B------:R-:W-:Y:S02]  /*19e0*/  SHF.R.S32.HI R6, RZ, 0x1f, R5 ;  /* 0x0000001fff067819 */ /* 0x000fe40000011405 */
[----:B------:R-:W-:Y:S02]  /*19f0*/  ISETP.GE.AND P0, PT, R0, UR5, PT ;  /* 0x0000000500007c0c */ /* 0x000fe4000bf06270 */
[----:B------:R-:W-:Y:S02]  /*1a00*/  LEA.HI R2, R6, R5, RZ, 0x2 ;  /* 0x0000000506027211 */ /* 0x000fe400078f10ff */
[----:B------:R-:W-:Y:S02]  /*1a10*/  ISETP.GE.OR P0, PT, R4, UR4, P0 ;  /* 0x0000000404007c0c */ /* 0x000fe40008706670 */
[--C-:B------:R-:W-:Y:S02]  /*1a20*/  SHF.R.S32.HI R10, RZ, 0x2, R2.reuse ;  /* 0x00000002ff0a7819 */ /* 0x100fe40000011402 */
[----:B------:R-:W-:-:S04]  /*1a30*/  SHF.R.S32.HI R3, RZ, 0x1f, R2 ;  /* 0x0000001fff037819 */ /* 0x000fc80000011402 */
[----:B------:R-:W-:-:S04]  /*1a40*/  LEA.HI R3, R3, R10, RZ, 0x3 ;  /* 0x0000000a03037211 */ /* 0x000fc800078f18ff */
[----:B------:R-:W-:Y:S01]  /*1a50*/  LOP3.LUT R3, R3, 0xfffffff8, RZ, 0xc0, !PT ;  /* 0xfffffff803037812 */ /* 0x000fe200078ec0ff */
[----:B------:R-:W-:Y:S06]  /*1a60*/  @P0 EXIT ;  /* 0x000000000000094d */ /* 0x000fec0003800000 */
[----:B------:R-:W0:Y:S01]  /*1a70*/  LDC.64 R16, c[0x0][0x658] ;  /* 0x00019600ff107b82 */ /* 0x000e220000000a00 */
[----:B------:R-:W-:Y:S01]  /*1a80*/  LOP3.LUT R2, R2, 0x7ffffffc, RZ, 0xc0, !PT ;  /* 0x7ffffffc02027812 */ /* 0x000fe200078ec0ff */
[----:B------:R-:W-:Y:S01]  /*1a90*/  IMAD.IADD R10, R10, 0x1, -R3 ;  /* 0x000000010a0a7824 */ /* 0x000fe200078e0a03 */
[----:B------:R-:W-:Y:S02]  /*1aa0*/  LEA.HI R3, R6, R5, RZ, 0x5 ;  /* 0x0000000506037211 */ /* 0x000fe400078f28ff */
[----:B---3-5:R-:W-:Y:S01]  /*1ab0*/  FSETP.NEU.AND P1, PT, R9, RZ, PT ;  /* 0x000000ff0900720b */ /* 0x028fe20003f2d000 */
[----:B------:R-:W-:Y:S01]  /*1ac0*/  IMAD.IADD R2, R5, 0x1, -R2 ;  /* 0x0000000105027824 */ /* 0x000fe200078e0a02 */
[----:B------:R-:W-:Y:S02]  /*1ad0*/  SHF.R.S32.HI R11, RZ, 0x1f, R10 ;  /* 0x0000001fff0b7819 */ /* 0x000fe4000001140a */
[----:B------:R-:W-:Y:S01]  /*1ae0*/  SHF.R.S32.HI R5, RZ, 0x5, R3 ;  /* 0x00000005ff057819 */ /* 0x000fe20000011403 */
[----:B------:R-:W-:-:S02]  /*1af0*/  IMAD.SHL.U32 R7, R2, 0x2, RZ ;  /* 0x0000000202077824 */ /* 0x000fc400078e00ff */
[----:B------:R-:W-:-:S03]  /*1b00*/  IMAD.WIDE R2, R13, 0x80, R10 ;  /* 0x000000800d027825 */ /* 0x000fc600078e020a */
[----:B------:R-:W-:Y:S01]  /*1b10*/  SHF.R.S32.HI R13, RZ, 0x1f, R7 ;  /* 0x0000001fff0d7819 */ /* 0x000fe20000011407 */
[C---:B------:R-:W-:Y:S01]  /*1b20*/  IMAD R11, R5.reuse, -0x10, -R4 ;  /* 0xfffffff0050b7824 */ /* 0x040fe200078e0a04 */
[----:B------:R-:W-:Y:S01]  /*1b30*/  IADD3 R4, P0, R0, R7, RZ ;  /* 0x0000000700047210 */ /* 0x000fe20007f1e0ff */
[----:B------:R-:W-:-:S03]  /*1b40*/  IMAD.WIDE R2, R5, 0x10, R2 ;  /* 0x0000001005027825 */ /* 0x000fc600078e0202 */
[----:B------:R-:W-:Y:S02]  /*1b50*/  LEA.HI.X.SX32 R5, R0, R13, 0x1, P0 ;  /* 0x0000000d00057211 */ /* 0x000fe400000f0eff */
[----:B------:R-:W-:Y:S01]  /*1b60*/  IADD3 R10, R11, UR4, -R10 ;  /* 0x000000040b0a7c10 */ /* 0x000fe2000fffe80a */
[-C--:B0-----:R-:W-:Y:S01]  /*1b70*/  IMAD R6, R3, R16.reuse, RZ ;  /* 0x0000001003067224 */ /* 0x081fe200078e02ff */
[----:B------:R-:W-:Y:S01]  /*1b80*/  IADD3 R0, -R7, UR5, -R0 ;  /* 0x0000000507007c10 */ /* 0x000fe2000fffe900 */
[----:B------:R-:W-:Y:S01]  /*1b90*/  IMAD.WIDE.U32 R14, R2, R16, R4 ;  /* 0x00000010020e7225 */ /* 0x000fe200078e0004 */
[----:B------:R-:W-:Y:S02]  /*1ba0*/  ISETP.GT.AND P2, PT, R10, RZ, PT ;  /* 0x000000ff0a00720c */ /* 0x000fe40003f44270 */
[--C-:B------:R-:W-:Y:S01]  /*1bb0*/  SHF.L.U64.HI R20, R16, 0x3, R17.reuse ;  /* 0x0000000310147819 */ /* 0x100fe20000010211 */
[----:B------:R-:W-:Y:S01]  /*1bc0*/  IMAD R19, R2, R17, R6 ;  /* 0x0000001102137224 */ /* 0x000fe200078e0206 */
[C---:B------:R-:W-:Y:S01]  /*1bd0*/  SHF.L.U64.HI R11, R16.reuse, 0x6, R17 ;  /* 0x00000006100b7819 */ /* 0x040fe20000010211 */
[----:B------:R-:W-:Y:S01]  /*1be0*/  IMAD.SHL.U32 R21, R16, 0x8, RZ ;  /* 0x0000000810157824 */ /* 0x000fe200078e00ff */
[----:B------:R-:W-:Y:S01]  /*1bf0*/  ISETP.GT.AND P0, PT, R0, RZ, P2 ;  /* 0x000000ff0000720c */ /* 0x000fe20001704270 */
[----:B------:R-:W-:-:S02]  /*1c00*/  IMAD.SHL.U32 R16, R16, 0x40, RZ ;  /* 0x0000004010107824 */ /* 0x000fc400078e00ff */
[----:B------:R-:W-:Y:S01]  /*1c10*/  IMAD.IADD R19, R15, 0x1, R19 ;  /* 0x000000010f137824 */ /* 0x000fe200078e0213 */
[----:B------:R-:W-:Y:S09]  /*1c20*/  @!P1 BRA `(.L_x_27) ;  /* 0x0000005000dc9947 */ /* 0x000ff20003800000 */
[----:B------:R-:W-:Y:S01]  /*1c30*/  ULDC.64 UR6, c[0x0][0x630] ;  /* 0x00018c0000067ab9 */ /* 0x000fe20000000a00 */
[----:B------:R-:W-:Y:S01]  /*1c40*/  ULDC.64 UR8, c[0x0][0x628] ;  /* 0x00018a0000087ab9 */ /* 0x000fe20000000a00 */
[----:B------:R-:W-:Y:S01]  /*1c50*/  IMAD R17, R3, UR6, RZ ;  /* 0x0000000603117c24 */ /* 0x000fe2000f8e02ff */
[----:B------:R-:W-:Y:S01]  /*1c60*/  ULDC.64 UR4, c[0x0][0x650] ;  /* 0x0001940000047ab9 */ /* 0x000fe20000000a00 */
[----:B------:R-:W-:-:S04]  /*1c70*/  IMAD.WIDE.U32 R6, R2, UR6, R4 ;  /* 0x0000000602067c25 */ /* 0x000fc8000f8e0004 */
[----:B------:R-:W-:Y:S01]  /*1c80*/  IMAD R17, R2, UR7, R17 ;  /* 0x0000000702117c24 */ /* 0x000fe2000f8e0211 */
[----:B------:R-:W-:-:S03]  /*1c90*/  LEA R12, P1, R6, UR8, 0x1 ;  /* 0x00000008060c7c11 */ /* 0x000fc6000f8208ff */
[----:B------:R-:W-:-:S05]  /*1ca0*/  IMAD.IADD R7, R7, 0x1, R17 ;  /* 0x0000000107077824 */ /* 0x000fca00078e0211 */
[----:B------:R-:W-:-:S05]  /*1cb0*/  LEA.HI.X R13, R6, UR9, R7, 0x1, P1 ;  /* 0x00000009060d7c11 */ /* 0x000fca00088f0c07 */
[----:B------:R-:W3:Y:S01]  /*1cc0*/  @P0 LDG.E.LTC128B.U16 R15, desc[UR12][R12.64] ;  /* 0x0000000c0c0f0981 */ /* 0x000ee2000c1e1520 */
[----:B------:R-:W-:Y:S01]  /*1cd0*/  ISETP.GT.AND P1, PT, R0, 0x1, P2 ;  /* 0x000000010000780c */ /* 0x000fe20001724270 */
[----:B------:R-:W-:Y:S01]  /*1ce0*/  BSSY B0, `(.L_x_28) ;  /* 0x000000b000007945 */ /* 0x000fe20003800000 */
[----:B---3--:R-:W-:-:S05]  /*1cf0*/  HADD2.F32 R6, -RZ, R15.H0_H0 ;  /* 0x2000000fff067230 */ /* 0x008fca0000004100 */
[----:B------:R-:W-:Y:S01]  /*1d00*/  FMUL R7, R6, R9 ;  /* 0x0000000906077220 */ /* 0x000fe20000400000 */
[----:B------:R-:W-:-:S03]  /*1d10*/  LEA R6, P3, R14, UR4, 0x1 ;  /* 0x000000040e067c11 */ /* 0x000fc6000f8608ff */
[----:B--2---:R-:W-:Y:S01]  /*1d20*/  FFMA R7, R88, R8, R7 ;  /* 0x0000000858077223 */ /* 0x004fe20000000007 */
[----:B------:R-:W-:-:S04]  /*1d30*/  PRMT R88, R15, 0x7610, R88 ;  /* 0x000076100f587816 */ /* 0x000fc80000000058 */
[----:B------:R-:W-:Y:S02]  /*1d40*/  F2FP.F16.F32.PACK_AB R18, RZ, R7 ;  /* 0x00000007ff12723e */ /* 0x000fe400000000ff */
[----:B------:R-:W-:-:S05]  /*1d50*/  LEA.HI.X R7, R14, UR5, R19, 0x1, P3 ;  /* 0x000000050e077c11 */ /* 0x000fca00098f0c13 */
[----:B------:R0:W-:Y:S01]  /*1d60*/  @P0 STG.E.U16 desc[UR12][R6.64], R18 ;  /* 0x0000001206000986 */ /* 0x0001e2000c10150c */
[----:B------:R-:W-:Y:S05]  /*1d70*/  @!P1 BRA `(.L_x_29) ;  /* 0x0000000000049947 */ /* 0x000fea0003800000 */
[----:B------:R1:W5:Y:S02]  /*1d80*/  LDG.E.LTC128B.U16 R88, desc[UR12][R12.64+0x2] ;  /* 0x0000020c0c587981 */ /* 0x000364000c1e1520 */
.L_x_29:
[----:B------:R-:W-:Y:S05]  /*1d90*/  BSYNC B0 ;  /* 0x0000000000007941 */ /* 0x000fea0003800000 */
.L_x_28:
[----:B------:R-:W-:Y:S01]  /*1da0*/  USHF.L.U32 UR4, UR6, 0x3, URZ ;  /* 0x0000000306047899 */ /* 0x000fe2000800063f */
[----:B0----5:R-:W-:Y:S01]  /*1db0*/  HADD2.F32 R18, -RZ, R88.H0_H0 ;  /* 0x20000058ff127230 */ /* 0x021fe20000004100 */
[----:B------:R-:W-:Y:S01]  /*1dc0*/  USHF.L.U64.HI UR5, UR6, 0x3, UR7 ;  /* 0x0000000306057899 */ /* 0x000fe20008010207 */
[----:B------:R-:W-:-:S03]  /*1dd0*/  ISETP.GT.AND P0, PT, R10, 0x8, PT ;  /* 0x000000080a00780c */ /* 0x000fc60003f04270 */
[----:B------:R-:W-:Y:S02]  /*1de0*/  IMAD.U32 R14, RZ, RZ, UR4 ;  /* 0x00000004ff0e7e24 */ /* 0x000fe4000f8e00ff */
[----:B------:R-:W-:Y:S01]  /*1df0*/  FMUL R22, R18, R9 ;  /* 0x0000000912167220 */ /* 0x000fe20000400000 */
[----:B------:R-:W-:Y:S01]  /*1e00*/  IMAD.U32 R15, RZ, RZ, UR5 ;  /* 0x00000005ff0f7e24 */ /* 0x000fe2000f8e00ff */
[----:B------:R-:W-:Y:S02]  /*1e10*/  ISETP.GT.AND P3, PT, R0, RZ, P0 ;  /* 0x000000ff0000720c */ /* 0x000fe40000764270 */
[----:B------:R-:W-:Y:S01]  /*1e20*/  FFMA R22, R89, R8, R22 ;  /* 0x0000000859167223 */ /* 0x000fe20000000016 */
[----:B------:R-:W-:-:S04]  /*1e30*/  IMAD.WIDE.U32 R18, R2, UR6, R14 ;  /* 0x0000000602127c25 */ /* 0x000fc8000f8e000e */
[----:B------:R-:W-:Y:S02]  /*1e40*/  F2FP.F16.F32.PACK_AB R89, RZ, R22 ;  /* 0x00000016ff59723e */ /* 0x000fe400000000ff */
[----:B------:R-:W-:-:S03]  /*1e50*/  IADD3 R23, P4, R4, R18, RZ ;  /* 0x0000001204177210 */ /* 0x000fc60007f9e0ff */
[----:B------:R0:W-:Y:S01]  /*1e60*/  @P1 STG.E.U16 desc[UR12][R6.64+0x2], R89 ;  /* 0x0000025906001986 */ /* 0x0001e2000c10150c */
[----:B------:R-:W-:Y:S02]  /*1e70*/  IADD3.X R22, R5, R17, R19, P4, !PT ;  /* 0x0000001105167210 */ /* 0x000fe400027fe413 */
[----:B------:R-:W-:-:S04]  /*1e80*/  LEA R18, P4, R23, UR8, 0x1 ;  /* 0x0000000817127c11 */ /* 0x000fc8000f8808ff */
[----:B------:R-:W-:-:S05]  /*1e90*/  LEA.HI.X R19, R23, UR9, R22, 0x1, P4 ;  /* 0x0000000917137c11 */ /* 0x000fca000a0f0c16 */
[----:B------:R-:W2:Y:S01]  /*1ea0*/  @P3 LDG.E.LTC128B.U16 R88, desc[UR12][R18.64] ;  /* 0x0000000c12583981 */ /* 0x000ea2000c1e1520 */
[C---:B------:R-:W-:Y:S01]  /*1eb0*/  IMAD.SHL.U32 R17, R21.reuse, 0x2, RZ ;  /* 0x0000000215117824 */ /* 0x040fe200078e00ff */
[----:B------:R-:W-:Y:S01]  /*1ec0*/  SHF.L.U64.HI R21, R21, 0x1, R20 ;  /* 0x0000000115157819 */ /* 0x000fe20000010214 */
[----:B------:R-:W-:Y:S01]  /*1ed0*/  BSSY B0, `(.L_x_30) ;  /* 0x000000b000007945 */ /* 0x000fe20003800000 */
[----:B------:R-:W-:Y:S01]  /*1ee0*/  ISETP.GT.AND P1, PT, R0, 0x1, P0 ;  /* 0x000000010000780c */ /* 0x000fe20000724270 */
[----:B--2---:R-:W-:-:S05]  /*1ef0*/  HADD2.F32 R22, -RZ, R88.H0_H0 ;  /* 0x20000058ff167230 */ /* 0x004fca0000004100 */
[----:B------:R-:W-:Y:S01]  /*1f00*/  FMUL R23, R22, R9 ;  /* 0x0000000916177220 */ /* 0x000fe20000400000 */
[----:B------:R-:W-:-:S03]  /*1f10*/  IADD3 R22, P4, R17, R6, RZ ;  /* 0x0000000611167210 */ /* 0x000fc60007f9e0ff */
[----:B------:R-:W-:-:S05]  /*1f20*/  FFMA R23, R90, R8, R23 ;  /* 0x000000085a177223 */ /* 0x000fca0000000017 */
[----:B------:R-:W-:Y:S01]  /*1f30*/  F2FP.F16.F32.PACK_AB R20, RZ, R23 ;  /* 0x00000017ff14723e */ /* 0x000fe200000000ff */
[----:B------:R-:W-:-:S05]  /*1f40*/  IMAD.X R23, R21, 0x1, R7, P4 ;  /* 0x0000000115177824 */ /* 0x000fca00020e0607 */
[----:B------:R0:W-:Y:S01]  /*1f50*/  @P3 STG.E.U16 desc[UR12][R22.64], R20 ;  /* 0x0000001416003986 */ /* 0x0001e2000c10150c */
[----:B------:R-:W-:Y:S05]  /*1f60*/  @!P1 BRA `(.L_x_31) ;  /* 0x0000000000049947 */ /* 0x000fea0003800000 */
[----:B------:R2:W5:Y:S02]  /*1f70*/  LDG.E.LTC128B.U16 R88, desc[UR12][R18.64+0x2] ;  /* 0x0000020c12587981 */ /* 0x000564000c1e1520 */
.L_x_31:
[----:B------:R-:W-:Y:S05]  /*1f80*/  BSYNC B0 ;  /* 0x0000000000007941 */ /* 0x000fea0003800000 */
.L_x_30:
[----:B0----5:R-:W-:Y:S01]  /*1f90*/  HADD2.F32 R20, -RZ, R88.H0_H0 ;  /* 0x20000058ff147230 */ /* 0x021fe20000004100 */
[----:B------:R-:W-:Y:S01]  /*1fa0*/  ISETP.GT.AND P3, PT, R0, 0x8, P2 ;  /* 0x000000080000780c */ /* 0x000fe20001764270 */
[----:B------:R-:W-:Y:S03]  /*1fb0*/  BSSY B0, `(.L_x_32) ;  /* 0x0000007000007945 */ /* 0x000fe60003800000 */
[----:B------:R-:W-:-:S04]  /*1fc0*/  FMUL R20, R20, R9 ;  /* 0x0000000914147220 */ /* 0x000fc80000400000 */
[----:B------:R-:W-:-:S05]  /*1fd0*/  FFMA R20, R91, R8, R20 ;  /* 0x000000085b147223 */ /* 0x000fca0000000014 */
[----:B------:R-:W-:-:S05]  /*1fe0*/  F2FP.F16.F32.PACK_AB R20, RZ, R20 ;  /* 0x00000014ff14723e */ /* 0x000fca00000000ff */
[----:B------:R0:W-:Y:S01]  /*1ff0*/  @P1 STG.E.U16 desc[UR12][R22.64+0x2], R20 ;  /* 0x0000021416001986 */ /* 0x0001e2000c10150c */
[----:B------:R-:W-:Y:S05]  /*2000*/  @!P3 BRA `(.L_x_33) ;  /* 0x000000000004b947 */ /* 0x000fea0003800000 */
[----:B------:R3:W5:Y:S02]  /*2010*/  LDG.E.LTC128B.U16 R88, desc[UR12][R12.64+0x10] ;  /* 0x0000100c0c587981 */ /* 0x000764000c1e1520 */
.L_x_33:
[----:B------:R-:W-:Y:S05]  /*2020*/  BSYNC B0 ;  /* 0x0000000000007941 */ /* 0x000fea0003800000 */
.L_x_32:
        /* <DEDUP_REMOVED lines=9> */
.L_x_35:
[----:B------:R-:W-:Y:S05]  /*20c0*/  BSYNC B0 ;  /* 0x0000000000007941 */ /* 0x000fea0003800000 */
.L_x_34:
[----:B-----5:R-:W-:Y:S01]  /*20d0*/  HADD2.F32 R20, -RZ, R88.H0_H0 ;  /* 0x20000058ff147230 */ /* 0x020fe20000004100 */
        /* <DEDUP_REMOVED lines=8> */
.L_x_37:
[----:B------:R-:W-:Y:S05]  /*2160*/  BSYNC B0 ;  /* 0x0000000000007941 */ /* 0x000fea0003800000 */
.L_x_36:
        /* <DEDUP_REMOVED lines=9> */
.L_x_39:
[----:B------:R-:W-:Y:S05]  /*2200*/  BSYNC B0 ;  /* 0x0000000000007941 */ /* 0x000fea0003800000 */
.L_x_38:
        /* <DEDUP_REMOVED lines=9> */
.L_x_41:
[----:B------:R-:W-:Y:S05]  /*22a0*/  BSYNC B0 ;  /* 0x0000000000007941 */ /* 0x000fea0003800000 */
.L_x_40:
        /* <DEDUP_REMOVED lines=9> */
.L_x_43:
[----:B------:R-:W-:Y:S05]  /*2340*/  BSYNC B0 ;  /* 0x0000000000007941 */ /* 0x000fea0003800000 */
.L_x_42:
        /* <DEDUP_REMOVED lines=9> */
.L_x_45:
[----:B------:R-:W-:Y:S05]  /*23e0*/  BSYNC B0 ;  /* 0x0000000000007941 */ /* 0x000fea0003800000 */
.L_x_44:
        /* <DEDUP_REMOVED lines=9> */
.L_x_47:
[----:B------:R-:W-:Y:S05]  /*2480*/  BSYNC B0 ;  /* 0x0000000000007941 */ /* 0x000fea0003800000 */
.L_x_46:
        /* <DEDUP_REMOVED lines=9> */
.L_x_49:
[----:B------:R-:W-:Y:S05]  /*2520*/  BSYNC B0 ;  /* 0x0000000000007941 */ /* 0x000fea0003800000 */
.L_x_48:
        /* <DEDUP_REMOVED lines=9> */
.L_x_51:
[----:B------:R-:W-:Y:S05]  /*25c0*/  BSYNC B0 ;  /* 0x0000000000007941 */ /* 0x000fea0003800000 */
.L_x_50:
        /* <DEDUP_REMOVED lines=9> */
.L_x_53:
[----:B------:R-:W-:Y:S05]  /*2660*/  BSYNC B0 ;  /* 0x0000000000007941 */ /* 0x000fea0003800000 */
.L_x_52:
        /* <DEDUP_REMOVED lines=9> */
.L_x_55:
[----:B------:R-:W-:Y:S05]  /*2700*/  BSYNC B0 ;  /* 0x0000000000007941 */ /* 0x000fea0003800000 */
.L_x_54:
        /* <DEDUP_REMOVED lines=9> */
.L_x_57:
[----:B------:R-:W-:Y:S05]  /*27a0*/  BSYNC B0 ;  /* 0x0000000000007941 */ /* 0x000fea0003800000 */
.L_x_56:
        /* <DEDUP_REMOVED lines=9> */
.L_x_59:
[----:B------:R-:W-:Y:S05]  /*2840*/  BSYNC B0 ;  /* 0x0000000000007941 */ /* 0x000fea0003800000 */
.L_x_58:
        /* <DEDUP_REMOVED lines=9> */
.L_x_61:
[----:B------:R-:W-:Y:S05]  /*28e0*/  BSYNC B0 ;  /* 0x0000000000007941 */ /* 0x000fea0003800000 */
.L_x_60:
        /* <DEDUP_REMOVED lines=9> */
.L_x_63:
[----:B------:R-:W-:Y:S05]  /*2980*/  BSYNC B0 ;  /* 0x0000000000007941 */ /* 0x000fea0003800000 */
.L_x_62:
        /* <DEDUP_REMOVED lines=9> */
.L_x_65:
[----:B------:R-:W-:Y:S05]  /*2a20*/  BSYNC B0 ;  /* 0x0000000000007941 */ /* 0x000fea0003800000 */
.L_x_64:
        /* <DEDUP_REMOVED lines=9> */
.L_x_67:
[----:B------:R-:W-:Y:S05]  /*2ac0*/  BSYNC B0 ;  /* 0x0000000000007941 */ /* 0x000fea0003800000 */
.L_x_66:
        /* <DEDUP_REMOVED lines=9> */
.L_x_69:
[----:B------:R-:W-:Y:S05]  /*2b60*/  BSYNC B0 ;  /* 0x0000000000007941 */ /* 0x000fea0003800000 */
.L_x_68:
        /* <DEDUP_REMOVED lines=9> */
.L_x_71:
[----:B------:R-:W-:Y:S05]  /*2c00*/  BSYNC B0 ;  /* 0x0000000000007941 */ /* 0x000fea0003800000 */
.L_x_70:
        /* <DEDUP_REMOVED lines=9> */
.L_x_73:
[----:B------:R-:W-:Y:S05]  /*2ca0*/  BSYNC B0 ;  /* 0x0000000000007941 */ /* 0x000fea0003800000 */
.L_x_72:
        /* <DEDUP_REMOVED lines=9> */
.L_x_75:
[----:B------:R-:W-:Y:S05]  /*2d40*/  BSYNC B0 ;  /* 0x0000000000007941 */ /* 0x000fea0003800000 */
.L_x_74:
        /* <DEDUP_REMOVED lines=9> */
.L_x_77:
[----:B------:R-:W-:Y:S05]  /*2de0*/  BSYNC B0 ;  /* 0x0000000000007941 */ /* 0x000fea0003800000 */
.L_x_76:
        /* <DEDUP_REMOVED lines=9> */
.L_x_79:
[----:B------:R-:W-:Y:S05]  /*2e80*/  BSYNC B0 ;  /* 0x0000000000007941 */ /* 0x000fea0003800000 */
.L_x_78:
        /* <DEDUP_REMOVED lines=9> */
.L_x_81:
[----:B------:R-:W-:Y:S05]  /*2f20*/  BSYNC B0 ;  /* 0x0000000000007941 */ /* 0x000fea0003800000 */
.L_x_80:
        /* <DEDUP_REMOVED lines=9> */
.L_x_83:
[----:B------:R-:W-:Y:S05]  /*2fc0*/  BSYNC B0 ;  /* 0x0000000000007941 */ /* 0x000fea0003800000 */
.L_x_82:
        /* <DEDUP_REMOVED lines=9> */
.L_x_85:
[----:B------:R-:W-:Y:S05]  /*3060*/  BSYNC B0 ;  /* 0x0000000000007941 */ /* 0x000fea0003800000 */
.L_x_84:
        /* <DEDUP_REMOVED lines=9> */
.L_x_87:
[----:B------:R-:W-:Y:S05]  /*3100*/  BSYNC B0 ;  /* 0x0000000000007941 */ /* 0x000fea0003800000 */
.L_x_86:
        /* <DEDUP_REMOVED lines=9> */
.L_x_89:
[----:B------:R-:W-:Y:S05]  /*31a0*/  BSYNC B0 ;  /* 0x0000000000007941 */ /* 0x000fea0003800000 */
.L_x_88:
        /* <DEDUP_REMOVED lines=9> */
.L_x_91:
[----:B------:R-:W-:Y:S05]  /*3240*/  BSYNC B0 ;  /* 0x0000000000007941 */ /* 0x000fea0003800000 */
.L_x_90:
        /* <DEDUP_REMOVED lines=9> */
.L_x_93:
[----:B------:R-:W-:Y:S05]  /*32e0*/  BSYNC B0 ;  /* 0x0000000000007941 */ /* 0x000fea0003800000 */
.L_x_92:
        /* <DEDUP_REMOVED lines=9> */
.L_x_95:
[----:B------:R-:W-:Y:S05]  /*3380*/  BSYNC B0 ;  /* 0x0000000000007941 */ /* 0x000fea0003800000 */
.L_x_94:
        /* <DEDUP_REMOVED lines=9> */
.L_x_97:
[----:B------:R-:W-:Y:S05]  /*3420*/  BSYNC B0 ;  /* 0x0000000000007941 */ /* 0x000fea0003800000 */
.L_x_96:
        /* <DEDUP_REMOVED lines=9> */
.L_x_99:
[----:B------:R-:W-:Y:S05]  /*34c0*/  BSYNC B0 ;  /* 0x0000000000007941 */ /* 0x000fea0003800000 */
.L_x_98:
        /* <DEDUP_REMOVED lines=9> */
.L_x_101:
[----:B------:R-:W-:Y:S05]  /*3560*/  BSYNC B0 ;  /* 0x0000000000007941 */ /* 0x000fea0003800000 */
.L_x_100:
        /* <DEDUP_REMOVED lines=9> */
.L_x_103:
[----:B------:R-:W-:Y:S05]  /*3600*/  BSYNC B0 ;  /* 0x0000000000007941 */ /* 0x000fea0003800000 */
.L_x_102:
        /* <DEDUP_REMOVED lines=9> */
.L_x_105:
[----:B------:R-:W-:Y:S05]  /*36a0*/  BSYNC B0 ;  /* 0x0000000000007941 */ /* 0x000fea0003800000 */
.L_x_104:
        /* <DEDUP_REMOVED lines=9> */
.L_x_107:
[----:B------:R-:W-:Y:S05]  /*3740*/  BSYNC B0 ;  /* 0x0000000000007941 */ /* 0x000fea0003800000 */
.L_x_106:
        /* <DEDUP_REMOVED lines=9> */
.L_x_109:
[----:B------:R-:W-:Y:S05]  /*37e0*/  BSYNC B0 ;  /* 0x0000000000007941 */ /* 0x000fea0003800000 */
.L_x_108:
        /* <DEDUP_REMOVED lines=9> */
.L_x_111:
[----:B------:R-:W-:Y:S05]  /*3880*/  BSYNC B0 ;  /* 0x0000000000007941 */ /* 0x000fea0003800000 */
.L_x_110:
        /* <DEDUP_REMOVED lines=9> */
.L_x_113:
[----:B------:R-:W-:Y:S05]  /*3920*/  BSYNC B0 ;  /* 0x0000000000007941 */ /* 0x000fea0003800000 */
.L_x_112:
        /* <DEDUP_REMOVED lines=9> */
.L_x_115:
[----:B------:R-:W-:Y:S05]  /*39c0*/  BSYNC B0 ;  /* 0x0000000000007941 */ /* 0x000fea0003800000 */
.L_x_114:
        /* <DEDUP_REMOVED lines=9> */
.L_x_117:
[----:B------:R-:W-:Y:S05]  /*3a60*/  BSYNC B0 ;  /* 0x0000000000007941 */ /* 0x000fea0003800000 */
.L_x_116:
        /* <DEDUP_REMOVED lines=9> */
.L_x_119:
[----:B------:R-:W-:Y:S05]  /*3b00*/  BSYNC B0 ;  /* 0x0000000000007941 */ /* 0x000fea0003800000 */
.L_x_118:
        /* <DEDUP_REMOVED lines=9> */
.L_x_121:
[----:B------:R-:W-:Y:S05]  /*3ba0*/  BSYNC B0 ;  /* 0x0000000000007941 */ /* 0x000fea0003800000 */
.L_x_120:
        /* <DEDUP_REMOVED lines=9> */
.L_x_123:
[----:B------:R-:W-:Y:S05]  /*3c40*/  BSYNC B0 ;  /* 0x0000000000007941 */ /* 0x000fea0003800000 */
.L_x_122:
        /* <DEDUP_REMOVED lines=9> */
.L_x_125:
[----:B------:R-:W-:Y:S05]  /*3ce0*/  BSYNC B0 ;  /* 0x0000000000007941 */ /* 0x000fea0003800000 */
.L_x_124:
        /* <DEDUP_REMOVED lines=9> */
.L_x_127:
[----:B------:R-:W-:Y:S05]  /*3d80*/  BSYNC B0 ;  /* 0x0000000000007941 */ /* 0x000fea0003800000 */
.L_x_126:
        /* <DEDUP_REMOVED lines=9> */
.L_x_129:
[----:B------:R-:W-:Y:S05]  /*3e20*/  BSYNC B0 ;  /* 0x0000000000007941 */ /* 0x000fea0003800000 */
.L_x_128:
        /* <DEDUP_REMOVED lines=9> */
.L_x_131:
[----:B------:R-:W-:Y:S05]  /*3ec0*/  BSYNC B0 ;  /* 0x0000000000007941 */ /* 0x000fea0003800000 */
.L_x_130:
        /* <DEDUP_REMOVED lines=9> */
.L_x_133:
[----:B------:R-:W-:Y:S05]  /*3f60*/  BSYNC B0 ;  /* 0x0000000000007941 */ /* 0x000fea0003800000 */
.L_x_132:
        /* <DEDUP_REMOVED lines=9> */
.L_x_135:
[----:B------:R-:W-:Y:S05]  /*4000*/  BSYNC B0 ;  /* 0x0000000000007941 */ /* 0x000fea0003800000 */
.L_x_134:
        /* <DEDUP_REMOVED lines=9> */
.L_x_137:
[----:B------:R-:W-:Y:S05]  /*40a0*/  BSYNC B0 ;  /* 0x0000000000007941 */ /* 0x000fea0003800000 */
.L_x_136:
        /* <DEDUP_REMOVED lines=9> */
.L_x_139:
[----:B------:R-:W-:Y:S05]  /*4140*/  BSYNC B0 ;  /* 0x0000000000007941 */ /* 0x000fea0003800000 */
.L_x_138:
        /* <DEDUP_REMOVED lines=9> */
.L_x_141:
[----:B------:R-:W-:Y:S05]  /*41e0*/  BSYNC B0 ;  /* 0x0000000000007941 */ /* 0x000fea0003800000 */
.L_x_140:
        /* <DEDUP_REMOVED lines=9> */
.L_x_143:
[----:B------:R-:W-:Y:S05]  /*4280*/  BSYNC B0 ;  /* 0x0000000000007941 */ /* 0x000fea0003800000 */
.L_x_142:
        /* <DEDUP_REMOVED lines=9> */
.L_x_145:
[----:B------:R-:W-:Y:S05]  /*4320*/  BSYNC B0 ;  /* 0x0000000000007941 */ /* 0x000fea0003800000 */
.L_x_144:
        /* <DEDUP_REMOVED lines=9> */
.L_x_147:
[----:B------:R-:W-:Y:S05]  /*43c0*/  BSYNC B0 ;  /* 0x0000000000007941 */ /* 0x000fea0003800000 */
.L_x_146:
[----:B01-345:R-:W-:Y:S01]  /*43d0*/  HADD2.F32 R12, -RZ, R88.H0_H0 ;  /* 0x20000058ff0c7230 */ /* 0x03bfe20000004100 */
        /* <DEDUP_REMOVED lines=8> */
.L_x_149:
[----:B------:R-:W-:Y:S05]  /*4460*/  BSYNC B0 ;  /* 0x0000000000007941 */ /* 0x000fea0003800000 */
.L_x_148:
[----:B0----5:R-:W-:Y:S01]  /*4470*/  HADD2.F32 R12, -RZ, R88.H0_H0 ;  /* 0x20000058ff0c7230 */ /* 0x021fe20000004100 */
[----:B------:R-:W-:Y:S01]  /*4480*/  ISETP.GT.AND P1, PT, R0, 0x79, P0 ;  /* 0x000000790000780c */ /* 0x000fe20000724270 */
[----:B------:R-:W-:Y:S01]  /*4490*/  BSSY B0, `(.L_x_150) ;  /* 0x000000b000007945 */ /* 0x000fe20003800000 */
[----:B------:R-:W-:Y:S02]  /*44a0*/  IADD3 R91, P0, R2, 0x40, RZ ;  /* 0x00000040025b7810 */ /* 0x000fe40007f1e0ff */
[----:B------:R-:W-:Y:S01]  /*44b0*/  FMUL R13, R12, R9 ;  /* 0x000000090c0d7220 */ /* 0x000fe20000400000 */
[----:B------:R-:W-:-:S03]  /*44c0*/  @P3 IMAD.MOV.U32 R12, RZ, RZ, R22 ;  /* 0x000000ffff0c3224 */ /* 0x000fc600078e0016 */
[----:B------:R-:W-:-:S05]  /*44d0*/  FFMA R13, R150, R8, R13 ;  /* 0x00000008960d7223 */ /* 0x000fca000000000d */
[----:B------:R-:W-:-:S04]  /*44e0*/  F2FP.F16.F32.PACK_AB R13, RZ, R13 ;  /* 0x0000000dff0d723e */ /* 0x000fc800000000ff */
[----:B------:R-:W-:Y:S01]  /*44f0*/  PRMT R20, R13, 0x7610, R20 ;  /* 0x000076100d147816 */ /* 0x000fe20000000014 */
[----:B------:R-:W-:-:S05]  /*4500*/  @P3 IMAD.MOV.U32 R13, RZ, RZ, R23 ;  /* 0x000000ffff0d3224 */ /* 0x000fca00078e0017 */
[----:B------:R0:W-:Y:S01]  /*4510*/  @P3 STG.E.U16 desc[UR12][R12.64+0xf0], R20 ;  /* 0x0000f0140c003986 */ /* 0x0001e2000c10150c */
[----:B------:R-:W-:Y:S05]  /*4520*/  @!P1 BRA `(.L_x_151) ;  /* 0x0000000000049947 */ /* 0x000fea0003800000 */
[----:B------:R3:W5:Y:S02]  /*4530*/  LDG.E.LTC128B.U16 R88, desc[UR12][R18.64+0xf2] ;  /* 0x0000f20c12587981 */ /* 0x000764000c1e1520 */
.L_x_151:
[----:B------:R-:W-:Y:S05]  /*4540*/  BSYNC B0 ;  /* 0x0000000000007941 */ /* 0x000fea0003800000 */
.L_x_150:
[----:B-----5:R-:W-:Y:S02]  /*4550*/  HADD2.F32 R2, -RZ, R88.H0_H0 ;  /* 0x20000058ff027230 */ /* 0x020fe40000004100 */
[----:B------:R-:W-:Y:S01]  /*4560*/  IMAD.X R3, RZ, RZ, R3, P0 ;  /* 0x000000ffff037224 */ /* 0x000fe200000e0603 */
[----:B------:R-:W-:Y:S01]  /*4570*/  ISETP.GT.AND P0, PT, R10, 0x40, PT ;  /* 0x000000400a00780c */ /* 0x000fe20003f04270 */
[----:B0-----:R-:W-:-:S04]  /*4580*/  IMAD.WIDE.U32 R12, R91, UR6, R4 ;  /* 0x000000065b0c7c25 */ /* 0x001fc8000f8e0004 */
[----:B------:R-:W-:Y:S01]  /*4590*/  FMUL R2, R2, R9 ;  /* 0x0000000902027220 */ /* 0x000fe20000400000 */
[----:B------:R-:W-:Y:S01]  /*45a0*/  ISETP.GT.AND P3, PT, R0, RZ, P0 ;  /* 0x000000ff0000720c */ /* 0x000fe20000764270 */
[----:B-123--:R-:W-:Y:S02]  /*45b0*/  IMAD R18, R3, UR6, RZ ;  /* 0x0000000603127c24 */ /* 0x00efe4000f8e02ff */
[----:B------:R-:W-:Y:S02]  /*45c0*/  FFMA R2, R151, R8, R2 ;  /* 0x0000000897027223 */ /* 0x000fe40000000002 */
[----:B------:R-:W-:-:S03]  /*45d0*/  IMAD R93, R91, UR7, R18 ;  /* 0x000000075b5d7c24 */ /* 0x000fc6000f8e0212 */
[----:B------:R-:W-:Y:S01]  /*45e0*/  F2FP.F16.F32.PACK_AB R18, RZ, R2 ;  /* 0x00000002ff12723e */ /* 0x000fe200000000ff */
[----:B------:R-:W-:Y:S01]  /*45f0*/  IMAD.IADD R3, R13, 0x1, R93 ;  /* 0x000000010d037824 */ /* 0x000fe200078e025d */
[----:B------:R-:W-:-:S03]  /*4600*/  LEA R2, P2, R12, UR8, 0x1 ;  /* 0x000000080c027c11 */ /* 0x000fc6000f8408ff */
[----:B------:R0:W-:Y:S01]  /*4610*/  @P1 STG.E.U16 desc[UR12][R22.64+0xf2], R18 ;  /* 0x0000f21216001986 */ /* 0x0001e2000c10150c */
        /* <DEDUP_REMOVED lines=15> */
.L_x_153:
[----:B------:R-:W-:Y:S05]  /*4710*/  BSYNC B0 ;  /* 0x0000000000007941 */ /* 0x000fea0003800000 */
.L_x_152:
[----:B-----5:R-:W-:Y:S01]  /*4720*/  HADD2.F32 R16, -RZ, R88.H0_H0 ;  /* 0x20000058ff107230 */ /* 0x020fe20000004100 */
[----:B------:R-:W-:Y:S01]  /*4730*/  ISETP.GT.AND P1, PT, R10, 0x48, PT ;  /* 0x000000480a00780c */ /* 0x000fe20003f24270 */
[----:B------:R-:W-:Y:S01]  /*4740*/  IMAD.WIDE.U32 R14, R91, UR6, R14 ;  /* 0x000000065b0e7c25 */ /* 0x000fe2000f8e000e */
[----:B------:R-:W-:Y:S03]  /*4750*/  BSSY B0, `(.L_x_154) ;  /* 0x000000e000007945 */ /* 0x000fe60003800000 */
[----:B------:R-:W-:Y:S01]  /*4760*/  FMUL R16, R16, R9 ;  /* 0x0000000910107220 */ /* 0x000fe20000400000 */
[----:B------:R-:W-:Y:S01]  /*4770*/  @P2 IMAD.MOV.U32 R10, RZ, RZ, R12 ;  /* 0x000000ffff0a2224 */ /* 0x000fe200078e000c */
[----:B0-----:R-:W-:Y:S02]  /*4780*/  IADD3 R11, P3, R4, R14, RZ ;  /* 0x0000000e040b7210 */ /* 0x001fe40007f7e0ff */
[----:B------:R-:W-:-:S02]  /*4790*/  FFMA R16, R25, R8, R16 ;  /* 0x0000000819107223 */ /* 0x000fc40000000010 */
[----:B------:R-:W-:Y:S02]  /*47a0*/  IADD3.X R14, R5, R93, R15, P3, !PT ;  /* 0x0000005d050e7210 */ /* 0x000fe40001ffe40f */
[C---:B------:R-:W-:Y:S02]  /*47b0*/  LEA R4, P4, R11.reuse, UR8, 0x1 ;  /* 0x000000080b047c11 */ /* 0x040fe4000f8808ff */
[----:B------:R-:W-:Y:S02]  /*47c0*/  F2FP.F16.F32.PACK_AB R16, RZ, R16 ;  /* 0x00000010ff10723e */ /* 0x000fe400000000ff */
[----:B------:R-:W-:Y:S01]  /*47d0*/  LEA.HI.X R5, R11, UR9, R14, 0x1, P4 ;  /* 0x000000090b057c11 */ /* 0x000fe2000a0f0c0e */
[----:B------:R-:W-:Y:S01]  /*47e0*/  @P2 IMAD.MOV.U32 R11, RZ, RZ, R13 ;  /* 0x000000ffff0b2224 */ /* 0x000fe200078e000d */
[----:B------:R-:W-:-:S04]  /*47f0*/  ISETP.GT.AND P3, PT, R0, RZ, P1 ;  /* 0x000000ff0000720c */ /* 0x000fc80000f64270 */
[----:B------:R0:W-:Y:S09]  /*4800*/  @P2 STG.E.U16 desc[UR12][R10.64+0x2], R16 ;  /* 0x000002100a002986 */ /* 0x0001f2000c10150c */
[----:B------:R-:W-:Y:S05]  /*4810*/  @!P3 BRA `(.L_x_155) ;  /* 0x000000000004b947 */ /* 0x000fea0003800000 */
[----:B------:R2:W5:Y:S02]  /*4820*/  LDG.E.LTC128B.U16 R88, desc[UR12][R4.64] ;  /* 0x0000000c04587981 */ /* 0x000564000c1e1520 */
.L_x_155:
[----:B------:R-:W-:Y:S05]  /*4830*/  BSYNC B0 ;  /* 0x0000000000007941 */ /* 0x000fea0003800000 */
.L_x_154:
[----:B0----5:R-:W-:Y:S01]  /*4840*/  HADD2.F32 R10, -RZ, R88.H0_H0 ;  /* 0x20000058ff0a7230 */ /* 0x021fe20000004100 */
[----:B------:R-:W-:Y:S01]  /*4850*/  IADD3 R14, P4, R12, R17, RZ ;  /* 0x000000110c0e7210 */ /* 0x000fe20007f9e0ff */
[----:B------:R-:W-:Y:S01]  /*4860*/  BSSY B0, `(.L_x_156) ;  /* 0x0000009000007945 */ /* 0x000fe20003800000 */
[----:B------:R-:W-:Y:S02]  /*4870*/  ISETP.GT.AND P2, PT, R0, 0x1, P1 ;  /* 0x000000010000780c */ /* 0x000fe40000f44270 */
[----:B------:R-:W-:Y:S01]  /*4880*/  FMUL R11, R10, R9 ;  /* 0x000000090a0b7220 */ /* 0x000fe20000400000 */
[----:B------:R-:W-:-:S03]  /*4890*/  IMAD.X R15, R13, 0x1, R21, P4 ;  /* 0x000000010d0f7824 */ /* 0x000fc600020e0615 */
[----:B------:R-:W-:-:S05]  /*48a0*/  FFMA R11, R26, R8, R11 ;  /* 0x000000081a0b7223 */ /* 0x000fca000000000b */
[----:B------:R-:W-:-:S05]  /*48b0*/  F2FP.F16.F32.PACK_AB R11, RZ, R11 ;  /* 0x0000000bff0b723e */ /* 0x000fca00000000ff */
[----:B------:R0:W-:Y:S01]  /*48c0*/  @P3 STG.E.U16 desc[UR12][R14.64], R11 ;  /* 0x0000000b0e003986 */ /* 0x0001e2000c10150c */
[----:B------:R-:W-:Y:S05]  /*48d0*/  @!P2 BRA `(.L_x_157) ;  /* 0x000000000004a947 */ /* 0x000fea0003800000 */
[----:B------:R3:W5:Y:S02]  /*48e0*/  LDG.E.LTC128B.U16 R88, desc[UR12][R4.64+0x2] ;  /* 0x0000020c04587981 */ /* 0x000764000c1e1520 */
.L_x_157:
[----:B------:R-:W-:Y:S05]  /*48f0*/  BSYNC B0 ;  /* 0x0000000000007941 */ /* 0x000fea0003800000 */
.L_x_156:
[----:B-----5:R-:W-:Y:S01]  /*4900*/  HADD2.F32 R10, -RZ, R88.H0_H0 ;  /* 0x20000058ff0a7230 */ /* 0x020fe20000004100 */
[----:B------:R-:W-:Y:S01]  /*4910*/  ISETP.GT.AND P3, PT, R0, 0x8, P0 ;  /* 0x000000080000780c */ /* 0x000fe20000764270 */
[----:B0-----:R-:W-:Y:S01]  /*4920*/  @P2 IMAD.MOV.U32 R11, RZ, RZ, R15 ;  /* 0x000000ffff0b2224 */ /* 0x001fe200078e000f */
[----:B------:R-:W-:Y:S02]  /*4930*/  BSSY B0, `(.L_x_158) ;  /* 0x0000009000007945 */ /* 0x000fe40003800000 */
[----:B------:R-:W-:-:S04]  /*4940*/  FMUL R10, R10, R9 ;  /* 0x000000090a0a7220 */ /* 0x000fc80000400000 */
[----:B------:R-:W-:-:S05]  /*4950*/  FFMA R10, R27, R8, R10 ;  /* 0x000000081b0a7223 */ /* 0x000fca000000000a */
[----:B------:R-:W-:-:S04]  /*4960*/  F2FP.F16.F32.PACK_AB R10, RZ, R10 ;  /* 0x0000000aff0a723e */ /* 0x000fc800000000ff */
[----:B------:R-:W-:Y:S01]  /*4970*/  PRMT R16, R10, 0x7610, R16 ;  /* 0x000076100a107816 */ /* 0x000fe20000000010 */
[----:B------:R-:W-:-:S05]  /*4980*/  @P2 IMAD.MOV.U32 R10, RZ, RZ, R14 ;  /* 0x000000ffff0a2224 */ /* 0x000fca00078e000e */
[----:B------:R0:W-:Y:S01]  /*4990*/  @P2 STG.E.U16 desc[UR12][R10.64+0x2], R16 ;  /* 0x000002100a002986 */ /* 0x0001e2000c10150c */
[----:B------:R-:W-:Y:S05]  /*49a0*/  @!P3 BRA `(.L_x_159) ;  /* 0x000000000004b947 */ /* 0x000fea0003800000 */
[----:B------:R4:W5:Y:S02]  /*49b0*/  LDG.E.LTC128B.U16 R88, desc[UR12][R2.64+0x10] ;  /* 0x0000100c02587981 */ /* 0x000964000c1e1520 */
.L_x_159:
[----:B------:R-:W-:Y:S05]  /*49c0*/  BSYNC B0 ;  /* 0x0000000000007941 */ /* 0x000fea0003800000 */
.L_x_158:
[----:B0----5:R-:W-:Y:S01]  /*49d0*/  HADD2.F32 R10, -RZ, R88.H0_H0 ;  /* 0x20000058ff0a7230 */ /* 0x021fe20000004100 */
[----:B------:R-:W-:Y:S01]  /*49e0*/  ISETP.GT.AND P2, PT, R0, 0x9, P0 ;  /* 0x000000090000780c */ /* 0x000fe20000744270 */
[----:B------:R-:W-:Y:S03]  /*49f0*/  BSSY B0, `(.L_x_160) ;  /* 0x000000a000007945 */ /* 0x000fe60003800000 */
[----:B------:R-:W-:Y:S01]  /*4a00*/  FMUL R11, R10, R9 ;  /* 0x000000090a0b7220 */ /* 0x000fe20000400000 */
[----:B------:R-:W-:-:S03]  /*4a10*/  IMAD.MOV.U32 R10, RZ, RZ, R12 ;  /* 0x000000ffff0a7224 */ /* 0x000fc600078e000c */
[----:B------:R-:W-:-:S05]  /*4a20*/  FFMA R11, R28, R8, R11 ;  /* 0x000000081c0b7223 */ /* 0x000fca000000000b */
[----:B------:R-:W-:-:S04]  /*4a30*/  F2FP.F16.F32.PACK_AB R11, RZ, R11 ;  /* 0x0000000bff0b723e */ /* 0x000fc800000000ff */
[----:B------:R-:W-:Y:S01]  /*4a40*/  PRMT R16, R11, 0x7610, R16 ;  /* 0x000076100b107816 */ /* 0x000fe20000000010 */
[----:B------:R-:W-:-:S05]  /*4a50*/  IMAD.MOV.U32 R11, RZ, RZ, R13 ;  /* 0x000000ffff0b7224 */ /* 0x000fca00078e000d */
[----:B------:R0:W-:Y:S01]  /*4a60*/  @P3 STG.E.U16 desc[UR12][R10.64+0x10], R16 ;  /* 0x000010100a003986 */ /* 0x0001e2000c10150c */
[----:B------:R-:W-:Y:S05]  /*4a70*/  @!P2 BRA `(.L_x_161) ;  /* 0x000000000004a947 */ /* 0x000fea0003800000 */
[----:B------:R0:W5:Y:S02]  /*4a80*/  LDG.E.LTC128B.U16 R88, desc[UR12][R2.64+0x12] ;  /* 0x0000120c02587981 */ /* 0x000164000c1e1520 */
.L_x_161:
[----:B------:R-:W-:Y:S05]  /*4a90*/  BSYNC B0 ;  /* 0x0000000000007941 */ /* 0x000fea0003800000 */
.L_x_160:
        /* <DEDUP_REMOVED lines=9> */
.L_x_163:
[----:B------:R-:W-:Y:S05]  /*4b30*/  BSYNC B0 ;  /* 0x0000000000007941 */ /* 0x000fea0003800000 */
.L_x_162:
        /* <DEDUP_REMOVED lines=9> */
.L_x_165:
[----:B------:R-:W-:Y:S05]  /*4bd0*/  BSYNC B0 ;  /* 0x0000000000007941 */ /* 0x000fea0003800000 */
.L_x_164:
[----:B-----5:R-:W-:Y:S01]  /*4be0*/  HADD2.F32 R12, -RZ, R88.H0_H0 ;  /* 0x20000058ff0c7230 */ /* 0x020fe20000004100 */
[----:B------:R-:W-:Y:S01]  /*4bf0*/  IADD3 R6, P4, P5, R17, R6, R19 ;  /* 0x0000000611067210 */ /* 0x000fe20007d9e013 */
[----:B------:R-:W-:Y:S01]  /*4c00*/  BSSY B0, `(.L_x_166) ;  /* 0x0000009000007945 */ /* 0x000fe20003800000 */
[----:B------:R-:W-:Y:S02]  /*4c10*/  ISETP.GT.AND P3, PT, R0, 0x10, P0 ;  /* 0x000000100000780c */ /* 0x000fe40000764270 */
[----:B------:R-:W-:Y:S01]  /*4c20*/  FMUL R12, R12, R9 ;  /* 0x000000090c0c7220 */ /* 0x000fe20000400000 */
[----:B------:R-:W-:-:S03]  /*4c30*/  IADD3.X R7, R21, R7, R89, P4, P5 ;  /* 0x0000000715077210 */ /* 0x000fc600027ea459 */
[----:B------:R-:W-:-:S05]  /*4c40*/  FFMA R12, R31, R8, R12 ;  /* 0x000000081f0c7223 */ /* 0x000fca000000000c */
[----:B------:R-:W-:-:S05]  /*4c50*/  F2FP.F16.F32.PACK_AB R12, RZ, R12 ;  /* 0x0000000cff0c723e */ /* 0x000fca00000000ff */
[----:B------:R0:W-:Y:S01]  /*4c60*/  @P2 STG.E.U16 desc[UR12][R6.64+0x12], R12 ;  /* 0x0000120c06002986 */ /* 0x0001e2000c10150c */
[----:B------:R-:W-:Y:S05]  /*4c70*/  @!P3 BRA `(.L_x_167) ;  /* 0x000000000004b947 */ /* 0x000fea0003800000 */
[----:B------:R0:W5:Y:S02]  /*4c80*/  LDG.E.LTC128B.U16 R88, desc[UR12][R2.64+0x20] ;  /* 0x0000200c02587981 */ /* 0x000164000c1e1520 */
.L_x_167:
[----:B------:R-:W-:Y:S05]  /*4c90*/  BSYNC B0 ;  /* 0x0000000000007941 */ /* 0x000fea0003800000 */
.L_x_166:
        /* <DEDUP_REMOVED lines=9> */
.L_x_169:
[----:B------:R-:W-:Y:S05]  /*4d30*/  BSYNC B0 ;  /* 0x0000000000007941 */ /* 0x000fea0003800000 */
.L_x_168:
        /* <DEDUP_REMOVED lines=9> */
.L_x_171:
[----:B------:R-:W-:Y:S05]  /*4dd0*/  BSYNC B0 ;  /* 0x0000000000007941 */ /* 0x000fea0003800000 */
.L_x_170:
        /* <DEDUP_REMOVED lines=9> */
.L_x_173:
[----:B------:R-:W-:Y:S05]  /*4e70*/  BSYNC B0 ;  /* 0x0000000000007941 */ /* 0x000fea0003800000 */
.L_x_172:
        /* <DEDUP_REMOVED lines=9> */
.L_x_175:
[----:B------:R-:W-:Y:S05]  /*4f10*/  BSYNC B0 ;  /* 0x0000000000007941 */ /* 0x000fea0003800000 */
.L_x_174:
        /* <DEDUP_REMOVED lines=9> */
.L_x_177:
[----:B------:R-:W-:Y:S05]  /*4fb0*/  BSYNC B0 ;  /* 0x0000000000007941 */ /* 0x000fea0003800000 */
.L_x_176:
        /* <DEDUP_REMOVED lines=9> */
.L_x_179:
[----:B------:R-:W-:Y:S05]  /*5050*/  BSYNC B0 ;  /* 0x0000000000007941 */ /* 0x000fea0003800000 */
.L_x_178:
        /* <DEDUP_REMOVED lines=9> */
.L_x_181:
[----:B------:R-:W-:Y:S05]  /*50f0*/  BSYNC B0 ;  /* 0x0000000000007941 */ /* 0x000fea0003800000 */
.L_x_180:
        /* <DEDUP_REMOVED lines=9> */
.L_x_183:
[----:B------:R-:W-:Y:S05]  /*5190*/  BSYNC B0 ;  /* 0x0000000000007941 */ /* 0x000fea0003800000 */
.L_x_182:
        /* <DEDUP_REMOVED lines=9> */
.L_x_185:
[----:B------:R-:W-:Y:S05]  /*5230*/  BSYNC B0 ;  /* 0x0000000000007941 */ /* 0x000fea0003800000 */
.L_x_184:
        /* <DEDUP_REMOVED lines=9> */
.L_x_187:
[----:B------:R-:W-:Y:S05]  /*52d0*/  BSYNC B0 ;  /* 0x0000000000007941 */ /* 0x000fea0003800000 */
.L_x_186:
        /* <DEDUP_REMOVED lines=9> */
.L_x_189:
[----:B------:R-:W-:Y:S05]  /*5370*/  BSYNC B0 ;  /* 0x0000000000007941 */ /* 0x000fea0003800000 */
.L_x_188:
        /* <DEDUP_REMOVED lines=9> */
.L_x_191:
[----:B------:R-:W-:Y:S05]  /*5410*/  BSYNC B0 ;  /* 0x0000000000007941 */ /* 0x000fea0003800000 */
.L_x_190:
        /* <DEDUP_REMOVED lines=9> */
.L_x_193:
[----:B------:R-:W-:Y:S05]  /*54b0*/  BSYNC B0 ;  /* 0x0000000000007941 */ /* 0x000fea0003800000 */
.L_x_192:
        /* <DEDUP_REMOVED lines=9> */
.L_x_195:
[----:B------:R-:W-:Y:S05]  /*5550*/  BSYNC B0 ;  /* 0x0000000000007941 */ /* 0x000fea0003800000 */
.L_x_194:
        /* <DEDUP_REMOVED lines=9> */
.L_x_197:
[----:B------:R-:W-:Y:S05]  /*55f0*/  BSYNC B0 ;  /* 0x0000000000007941 */ /* 0x000fea0003800000 */
.L_x_196:
        /* <DEDUP_REMOVED lines=9> */
.L_x_199:
[----:B------:R-:W-:Y:S05]  /*5690*/  BSYNC B0 ;  /* 0x0000000000007941 */ /* 0x000fea0003800000 */
.L_x_198:
        /* <DEDUP_REMOVED lines=9> */
.L_x_201:
[----:B------:R-:W-:Y:S05]  /*5730*/  BSYNC B0 ;  /* 0x0000000000007941 */ /* 0x000fea0003800000 */
.L_x_200:
        /* <DEDUP_REMOVED lines=9> */
.L_x_203:
[----:B------:R-:W-:Y:S05]  /*57d0*/  BSYNC B0 ;  /* 0x0000000000007941 */ /* 0x000fea0003800000 */
.L_x_202:
        /* <DEDUP_REMOVED lines=9> */
.L_x_205:
[----:B------:R-:W-:Y:S05]  /*5870*/  BSYNC B0 ;  /* 0x0000000000007941 */ /* 0x000fea0003800000 */
.L_x_204:
        /* <DEDUP_REMOVED lines=9> */
.L_x_207:
[----:B------:R-:W-:Y:S05]  /*5910*/  BSYNC B0 ;  /* 0x0000000000007941 */ /* 0x000fea0003800000 */
.L_x_206:
        /* <DEDUP_REMOVED lines=9> */
.L_x_209:
[----:B------:R-:W-:Y:S05]  /*59b0*/  BSYNC B0 ;  /* 0x0000000000007941 */ /* 0x000fea0003800000 */
.L_x_208:
        /* <DEDUP_REMOVED lines=9> */
.L_x_211:
[----:B------:R-:W-:Y:S05]  /*5a50*/  BSYNC B0 ;  /* 0x0000000000007941 */ /* 0x000fea0003800000 */
.L_x_210:
        /* <DEDUP_REMOVED lines=9> */
.L_x_213:
[----:B------:R-:W-:Y:S05]  /*5af0*/  BSYNC B0 ;  /* 0x0000000000007941 */ /* 0x000fea0003800000 */
.L_x_212:
        /* <DEDUP_REMOVED lines=9> */
.L_x_215:
[----:B------:R-:W-:Y:S05]  /*5b90*/  BSYNC B0 ;  /* 0x0000000000007941 */ /* 0x000fea0003800000 */
.L_x_214:
        /* <DEDUP_REMOVED lines=9> */
.L_x_217:
[----:B------:R-:W-:Y:S05]  /*5c30*/  BSYNC B0 ;  /* 0x0000000000007941 */ /* 0x000fea0003800000 */
.L_x_216:
        /* <DEDUP_REMOVED lines=9> */
.L_x_219:
[----:B------:R-:W-:Y:S05]  /*5cd0*/  BSYNC B0 ;  /* 0x0000000000007941 */ /* 0x000fea0003800000 */
.L_x_218:
        /* <DEDUP_REMOVED lines=9> */
.L_x_221:
[----:B------:R-:W-:Y:S05]  /*5d70*/  BSYNC B0 ;  /* 0x0000000000007941 */ /* 0x000fea0003800000 */
.L_x_220:
        /* <DEDUP_REMOVED lines=9> */
.L_x_223:
[----:B------:R-:W-:Y:S05]  /*5e10*/  BSYNC B0 ;  /* 0x0000000000007941 */ /* 0x000fea0003800000 */
.L_x_222:
        /* <DEDUP_REMOVED lines=9> */
.L_x_225:
[----:B------:R-:W-:Y:S05]  /*5eb0*/  BSYNC B0 ;  /* 0x0000000000007941 */ /* 0x000fea0003800000 */
.L_x_224:
        /* <DEDUP_REMOVED lines=9> */
.L_x_227:
[----:B------:R-:W-:Y:S05]  /*5f50*/  BSYNC B0 ;  /* 0x0000000000007941 */ /* 0x000fea0003800000 */
.L_x_226:
        /* <DEDUP_REMOVED lines=9> */
.L_x_229:
[----:B------:R-:W-:Y:S05]  /*5ff0*/  BSYNC B0 ;  /* 0x0000000000007941 */ /* 0x000fea0003800000 */
.L_x_228:
        /* <DEDUP_REMOVED lines=9> */
.L_x_231:
[----:B------:R-:W-:Y:S05]  /*6090*/  BSYNC B0 ;  /* 0x0000000000007941 */ /* 0x000fea0003800000 */
.L_x_230:
        /* <DEDUP_REMOVED lines=9> */
.L_x_233:
[----:B------:R-:W-:Y:S05]  /*6130*/  BSYNC B0 ;  /* 0x0000000000007941 */ /* 0x000fea0003800000 */
.L_x_232:
        /* <DEDUP_REMOVED lines=9> */
.L_x_235:
[----:B------:R-:W-:Y:S05]  /*61d0*/  BSYNC B0 ;  /* 0x0000000000007941 */ /* 0x000fea0003800000 */
.L_x_234:
        /* <DEDUP_REMOVED lines=9> */
.L_x_237:
[----:B------:R-:W-:Y:S05]  /*6270*/  BSYNC B0 ;  /* 0x0000000000007941 */ /* 0x000fea0003800000 */
.L_x_236:
        /* <DEDUP_REMOVED lines=9> */
.L_x_239:
[----:B------:R-:W-:Y:S05]  /*6310*/  BSYNC B0 ;  /* 0x0000000000007941 */ /* 0x000fea0003800000 */
.L_x_238:
        /* <DEDUP_REMOVED lines=9> */
.L_x_241:
[----:B------:R-:W-:Y:S05]  /*63b0*/  BSYNC B0 ;  /* 0x0000000000007941 */ /* 0x000fea0003800000 */
.L_x_240:
        /* <DEDUP_REMOVED lines=9> */
.L_x_243:
[----:B------:R-:W-:Y:S05]  /*6450*/  BSYNC B0 ;  /* 0x0000000000007941 */ /* 0x000fea0003800000 */
.L_x_242:
        /* <DEDUP_REMOVED lines=9> */
.L_x_245:
[----:B------:R-:W-:Y:S05]  /*64f0*/  BSYNC B0 ;  /* 0x0000000000007941 */ /* 0x000fea0003800000 */
.L_x_244:
        /* <DEDUP_REMOVED lines=9> */
.L_x_247:
[----:B------:R-:W-:Y:S05]  /*6590*/  BSYNC B0 ;  /* 0x0000000000007941 */ /* 0x000fea0003800000 */
.L_x_246:
        /* <DEDUP_REMOVED lines=9> */
.L_x_249:
[----:B------:R-:W-:Y:S05]  /*6630*/  BSYNC B0 ;  /* 0x0000000000007941 */ /* 0x000fea0003800000 */
.L_x_248:
        /* <DEDUP_REMOVED lines=9> */
.L_x_251:
[----:B------:R-:W-:Y:S05]  /*66d0*/  BSYNC B0 ;  /* 0x0000000000007941 */ /* 0x000fea0003800000 */
.L_x_250:
        /* <DEDUP_REMOVED lines=9> */
.L_x_253:
[----:B------:R-:W-:Y:S05]  /*6770*/  BSYNC B0 ;  /* 0x0000000000007941 */ /* 0x000fea0003800000 */
.L_x_252:
        /* <DEDUP_REMOVED lines=9> */
.L_x_255:
[----:B------:R-:W-:Y:S05]  /*6810*/  BSYNC B0 ;  /* 0x0000000000007941 */ /* 0x000fea0003800000 */
.L_x_254:
        /* <DEDUP_REMOVED lines=9> */
.L_x_257:
[----:B------:R-:W-:Y:S05]  /*68b0*/  BSYNC B0 ;  /* 0x0000000000007941 */ /* 0x000fea0003800000 */
.L_x_256:
        /* <DEDUP_REMOVED lines=9> */
.L_x_259:
[----:B------:R-:W-:Y:S05]  /*6950*/  BSYNC B0 ;  /* 0x0000000000007941 */ /* 0x000fea0003800000 */
.L_x_258:
        /* <DEDUP_REMOVED lines=9> */
.L_x_261:
[----:B------:R-:W-:Y:S05]  /*69f0*/  BSYNC B0 ;  /* 0x0000000000007941 */ /* 0x000fea0003800000 */
.L_x_260:
        /* <DEDUP_REMOVED lines=9> */
.L_x_263:
[----:B------:R-:W-:Y:S05]  /*6a90*/  BSYNC B0 ;  /* 0x0000000000007941 */ /* 0x000fea0003800000 */
.L_x_262:
        /* <DEDUP_REMOVED lines=9> */
.L_x_265:
[----:B------:R-:W-:Y:S05]  /*6b30*/  BSYNC B0 ;  /* 0x0000000000007941 */ /* 0x000fea0003800000 */
.L_x_264:
        /* <DEDUP_REMOVED lines=9> */
.L_x_267:
[----:B------:R-:W-:Y:S05]  /*6bd0*/  BSYNC B0 ;  /* 0x0000000000007941 */ /* 0x000fea0003800000 */
.L_x_266:
        /* <DEDUP_REMOVED lines=9> */
.L_x_269:
[----:B------:R-:W-:Y:S05]  /*6c70*/  BSYNC B0 ;  /* 0x0000000000007941 */ /* 0x000fea0003800000 */
.L_x_268:
        /* <DEDUP_REMOVED lines=9> */
.L_x_271:
[----:B------:R-:W-:Y:S05]  /*6d10*/  BSYNC B0 ;  /* 0x0000000000007941 */ /* 0x000fea0003800000 */
.L_x_270:
        /* <DEDUP_REMOVED lines=9> */
.L_x_273:
[----:B------:R-:W-:Y:S05]  /*6db0*/  BSYNC B0 ;  /* 0x0000000000007941 */ /* 0x000fea0003800000 */
.L_x_272:
[----:B01--45:R-:W-:Y:S01]  /*6dc0*/  HADD2.F32 R2, -RZ, R88.H0_H0 ;  /* 0x20000058ff027230 */ /* 0x033fe20000004100 */
        /* <DEDUP_REMOVED lines=8> */
.L_x_275:
[----:B------:R-:W-:Y:S05]  /*6e50*/  BSYNC B0 ;  /* 0x0000000000007941 */ /* 0x000fea0003800000 */
.L_x_274:
[----:B0----5:R-:W-:Y:S01]  /*6e60*/  HADD2.F32 R2, -RZ, R88.H0_H0 ;  /* 0x20000058ff027230 */ /* 0x021fe20000004100 */
[----:B------:R-:W-:Y:S01]  /*6e70*/  ISETP.GT.AND P1, PT, R0, 0x79, P1 ;  /* 0x000000790000780c */ /* 0x000fe20000f24270 */
[----:B------:R-:W-:Y:S03]  /*6e80*/  BSSY B0, `(.L_x_276) ;  /* 0x000000a000007945 */ /* 0x000fe60003800000 */
        /* <DEDUP_REMOVED lines=9> */
.L_x_277:
[----:B------:R-:W-:Y:S05]  /*6f20*/  BSYNC B0 ;  /* 0x0000000000007941 */ /* 0x000fea0003800000 */
.L_x_276:
[----:B-----5:R-:W-:-:S05]  /*6f30*/  HADD2.F32 R88, -RZ, R88.H0_H0 ;  /* 0x20000058ff587230 */ /* 0x020fca0000004100 */
[----:B------:R-:W-:-:S04]  /*6f40*/  FMUL R88, R88, R9 ;  /* 0x0000000958587220 */ /* 0x000fc80000400000 */
[----:B------:R-:W-:Y:S01]  /*6f50*/  FFMA R88, R87, R8, R88 ;  /* 0x0000000857587223 */ /* 0x000fe20000000058 */
[----:B------:R-:W-:Y:S06]  /*6f60*/  @!P1 EXIT ;  /* 0x000000000000994d */ /* 0x000fec0003800000 */
[----:B------:R-:W-:-:S05]  /*6f70*/  F2FP.F16.F32.PACK_AB R88, RZ, R88 ;  /* 0x00000058ff58723e */ /* 0x000fca00000000ff */
[----:B------:R-:W-:Y:S01]  /*6f80*/  STG.E.U16 desc[UR12][R6.64+0xf2], R88 ;  /* 0x0000f25806007986 */ /* 0x000fe2000c10150c */
[----:B------:R-:W-:Y:S05]  /*6f90*/  EXIT ;  /* 0x000000000000794d */ /* 0x000fea0003800000 */
.L_x_27:
[----:B------:R-:W-:Y:S01]  /*6fa0*/  ULDC.64 UR4, c[0x0][0x650] ;  /* 0x0001940000047ab9 */ /* 0x000fe20000000a00 */
[-C--:B--2---:R-:W-:Y:S01]  /*6fb0*/  FMUL R88, R88, R8.reuse ;  /* 0x0000000858587220 */ /* 0x084fe20000400000 */
[----:B------:R-:W-:Y:S01]  /*6fc0*/  LEA R2, P1, R14, UR4, 0x1 ;  /* 0x000000040e027c11 */ /* 0x000fe2000f8208ff */
[----:B------:R-:W-:Y:S01]  /*6fd0*/  IMAD.SHL.U32 R9, R21, 0x2, RZ ;  /* 0x0000000215097824 */ /* 0x000fe200078e00ff */
[----:B------:R-:W-:Y:S01]  /*6fe0*/  ISETP.GT.AND P3, PT, R10, 0x8, PT ;  /* 0x000000080a00780c */ /* 0x000fe20003f64270 */
[-C--:B------:R-:W-:Y:S01]  /*6ff0*/  FMUL R89, R89, R8.reuse ;  /* 0x0000000859597220 */ /* 0x080fe20000400000 */
[----:B------:R-:W-:Y:S01]  /*7000*/  LEA.HI.X R3, R14, UR5, R19, 0x1, P1 ;  /* 0x000000050e037c11 */ /* 0x000fe200088f0c13 */
[----:B------:R-:W-:Y:S01]  /*7010*/  FMUL R90, R90, R8 ;  /* 0x000000085a5a7220 */ /* 0x000fe20000400000 */
[----:B------:R-:W-:Y:S01]  /*7020*/  F2FP.F16.F32.PACK_AB R88, RZ, R88 ;  /* 0x00000058ff58723e */ /* 0x000fe200000000ff */
[-C--:B------:R-:W-:Y:S01]  /*7030*/  FMUL R91, R91, R8.reuse ;  /* 0x000000085b5b7220 */ /* 0x080fe20000400000 */
[----:B------:R-:W-:Y:S01]  /*7040*/  ISETP.GT.AND P4, PT, R0, 0x1, P2 ;  /* 0x000000010000780c */ /* 0x000fe20001784270 */
[-C--:B------:R-:W-:Y:S01]  /*7050*/  FMUL R92, R92, R8.reuse ;  /* 0x000000085c5c7220 */ /* 0x080fe20000400000 */
[----:B------:R-:W-:Y:S01]  /*7060*/  ISETP.GT.AND P1, PT, R0, RZ, P3 ;  /* 0x000000ff0000720c */ /* 0x000fe20001f24270 */
[----:B------:R-:W-:Y:S01]  /*7070*/  @P0 STG.E.U16 desc[UR12][R2.64], R88 ;  /* 0x0000005802000986 */ /* 0x000fe2000c10150c */
[----:B------:R-:W-:Y:S01]  /*7080*/  SHF.L.U64.HI R7, R21, 0x1, R20 ;  /* 0x0000000115077819 */ /* 0x000fe20000010214 */
[----:B------:R-:W-:Y:S01]  /*7090*/  FMUL R93, R93, R8 ;  /* 0x000000085d5d7220 */ /* 0x000fe20000400000 */
[----:B------:R-:W-:Y:S01]  /*70a0*/  IADD3 R4, P0, R9, R2, RZ ;  /* 0x0000000209047210 */ /* 0x000fe20007f1e0ff */
[-C--:B------:R-:W-:Y:S01]  /*70b0*/  FMUL R94, R94, R8.reuse ;  /* 0x000000085e5e7220 */ /* 0x080fe20000400000 */
[----:B------:R-:W-:Y:S01]  /*70c0*/  F2FP.F16.F32.PACK_AB R89, RZ, R89 ;  /* 0x00000059ff59723e */ /* 0x000fe200000000ff */
[----:B------:R-:W-:Y:S01]  /*70d0*/  FMUL R95, R95, R8 ;  /* 0x000000085f5f7220 */ /* 0x000fe20000400000 */
[----:B------:R-:W-:Y:S01]  /*70e0*/  F2FP.F16.F32.PACK_AB R90, RZ, R90 ;  /* 0x0000005aff5a723e */ /* 0x000fe200000000ff */
[----:B------:R-:W-:Y:S01]  /*70f0*/  IMAD.X R5, R7, 0x1, R3, P0 ;  /* 0x0000000107057824 */ /* 0x000fe200000e0603 */
[C---:B------:R-:W-:Y:S01]  /*7100*/  ISETP.GT.AND P5, PT, R0.reuse, 0x8, P2 ;  /* 0x000000080000780c */ /* 0x040fe200017a4270 */
[----:B------:R-:W-:Y:S01]  /*7110*/  @P4 STG.E.U16 desc[UR12][R2.64+0x2], R89 ;  /* 0x0000025902004986 */ /* 0x000fe2000c10150c */
[----:B------:R-:W-:Y:S01]  /*7120*/  ISETP.GT.AND P4, PT, R0, 0x1, P3 ;  /* 0x000000010000780c */ /* 0x000fe20001f84270 */
[-C--:B------:R-:W-:Y:S01]  /*7130*/  FMUL R96, R96, R8.reuse ;  /* 0x0000000860607220 */ /* 0x080fe20000400000 */
[----:B------:R-:W-:Y:S01]  /*7140*/  F2FP.F16.F32.PACK_AB R91, RZ, R91 ;  /* 0x0000005bff5b723e */ /* 0x000fe200000000ff */
[----:B------:R-:W-:Y:S01]  /*7150*/  @P1 STG.E.U16 desc[UR12][R4.64], R90 ;  /* 0x0000005a04001986 */ /* 0x000fe2000c10150c */
[----:B------:R-:W-:Y:S01]  /*7160*/  ISETP.GT.AND P1, PT, R0, 0x9, P2 ;  /* 0x000000090000780c */ /* 0x000fe20001724270 */
[----:B------:R-:W-:Y:S01]  /*7170*/  FMUL R97, R97, R8 ;  /* 0x0000000861617220 */ /* 0x000fe20000400000 */
[----:B------:R-:W-:Y:S01]  /*7180*/  F2FP.F16.F32.PACK_AB R92, RZ, R92 ;  /* 0x0000005cff5c723e */ /* 0x000fe200000000ff */
[-C--:B------:R-:W-:Y:S01]  /*7190*/  FMUL R98, R98, R8.reuse ;  /* 0x0000000862627220 */ /* 0x080fe20000400000 */
[----:B------:R-:W-:Y:S01]  /*71a0*/  F2FP.F16.F32.PACK_AB R93, RZ, R93 ;  /* 0x0000005dff5d723e */ /* 0x000fe200000000ff */
[-C--:B------:R-:W-:Y:S01]  /*71b0*/  FMUL R99, R99, R8.reuse ;  /* 0x0000000863637220 */ /* 0x080fe20000400000 */
[----:B------:R-:W-:Y:S01]  /*71c0*/  ISETP.GT.AND P0, PT, R0, 0x8, P3 ;  /* 0x000000080000780c */ /* 0x000fe20001f04270 */
[----:B------:R-:W-:Y:S01]  /*71d0*/  FMUL R100, R100, R8 ;  /* 0x0000000864647220 */ /* 0x000fe20000400000 */
[----:B------:R-:W-:Y:S01]  /*71e0*/  F2FP.F16.F32.PACK_AB R94, RZ, R94 ;  /* 0x0000005eff5e723e */ /* 0x000fe200000000ff */
[----:B------:R-:W-:Y:S01]  /*71f0*/  @P4 STG.E.U16 desc[UR12][R4.64+0x2], R91 ;  /* 0x0000025b04004986 */ /* 0x000fe2000c10150c */
[----:B------:R-:W-:Y:S01]  /*7200*/  F2FP.F16.F32.PACK_AB R95, RZ, R95 ;  /* 0x0000005fff5f723e */ /* 0x000fe200000000ff */
[-C--:B------:R-:W-:Y:S01]  /*7210*/  FMUL R101, R101, R8.reuse ;  /* 0x0000000865657220 */ /* 0x080fe20000400000 */
[C---:B------:R-:W-:Y:S01]  /*7220*/  ISETP.GT.AND P4, PT, R0.reuse, 0x10, P2 ;  /* 0x000000100000780c */ /* 0x040fe20001784270 */
[----:B------:R-:W-:Y:S01]  /*7230*/  @P5 STG.E.U16 desc[UR12][R2.64+0x10], R92 ;  /* 0x0000105c02005986 */ /* 0x000fe2000c10150c */
[----:B------:R-:W-:Y:S01]  /*7240*/  ISETP.GT.AND P5, PT, R0, 0x10, P3 ;  /* 0x000000100000780c */ /* 0x000fe20001fa4270 */
[----:B------:R-:W-:Y:S01]  /*7250*/  FMUL R102, R102, R8 ;  /* 0x0000000866667220 */ /* 0x000fe20000400000 */
[----:B------:R-:W-:Y:S01]  /*7260*/  F2FP.F16.F32.PACK_AB R96, RZ, R96 ;  /* 0x00000060ff60723e */ /* 0x000fe200000000ff */
[----:B------:R-:W-:Y:S01]  /*7270*/  @P1 STG.E.U16 desc[UR12][R2.64+0x12], R93 ;  /* 0x0000125d02001986 */ /* 0x000fe2000c10150c */
[C---:B------:R-:W-:Y:S01]  /*7280*/  ISETP.GT.AND P1, PT, R0.reuse, 0x9, P3 ;  /* 0x000000090000780c */ /* 0x040fe20001f24270 */
        /* <DEDUP_REMOVED lines=8> */
[----:B------:R-:W-:Y:S01]  /*7310*/  FMUL R106, R106, R8 ;  /* 0x000000086a6a7220 */ /* 0x000fe20000400000 */
[----:B------:R-:W-:Y:S01]  /*7320*/  F2FP.F16.F32.PACK_AB R100, RZ, R100 ;  /* 0x00000064ff64723e */ /* 0x000fe200000000ff */
[-C--:B------:R-:W-:Y:S01]  /*7330*/  FMUL R107, R107, R8.reuse ;  /* 0x000000086b6b7220 */ /* 0x080fe20000400000 */
[----:B------:R-:W-:Y:S01]  /*7340*/  F2FP.F16.F32.PACK_AB R101, RZ, R101 ;  /* 0x00000065ff65723e */ /* 0x000fe200000000ff */
        /* <DEDUP_REMOVED lines=21> */
[----:B------:R-:W-:Y:S01]  /*74a0*/  ISETP.GT.AND P4, PT, R0, 0x21, P2 ;  /* 0x000000210000780c */ /* 0x000fe20001784270 */
[-C--:B------:R-:W-:Y:S01]  /*74b0*/  FMUL R113, R113, R8.reuse ;  /* 0x0000000871717220 */ /* 0x080fe20000400000 */
[----:B------:R-:W-:Y:S01]  /*74c0*/  F2FP.F16.F32.PACK_AB R107, RZ, R107 ;  /* 0x0000006bff6b723e */ /* 0x000fe200000000ff */
        /* <DEDUP_REMOVED lines=102> */
[-C--:B------:R-:W-:Y:S01]  /*7b30*/  FMUL R144, R144, R8.reuse ;  /* 0x0000000890907220 */ /* 0x080fe20000400000 */
[----:B------:R-:W-:Y:S01]  /*7b40*/  ISETP.GT.AND P6, PT, R0, 0x68, P3 ;  /* 0x000000680000780c */ /* 0x000fe20001fc4270 */
[----:B------:R-:W-:Y:S01]  /*7b50*/  FMUL R145, R145, R8 ;  /* 0x0000000891917220 */ /* 0x000fe20000400000 */
[----:B------:R-:W-:Y:S01]  /*7b60*/  F2FP.F16.F32.PACK_AB R138, RZ, R138 ;  /* 0x0000008aff8a723e */ /* 0x000fe200000000ff */
[-C--:B------:R-:W-:Y:S01]  /*7b70*/  FMUL R146, R146, R8.reuse ;  /* 0x0000000892927220 */ /* 0x080fe20000400000 */
[----:B------:R-:W-:Y:S01]  /*7b80*/  F2FP.F16.F32.PACK_AB R139, RZ, R139 ;  /* 0x0000008bff8b723e */ /* 0x000fe200000000ff */
[----:B------:R-:W-:Y:S01]  /*7b90*/  @P1 STG.E.U16 desc[UR12][R4.64+0x80], R122 ;  /* 0x0000807a04001986 */ /* 0x000fe2000c10150c */
[C---:B------:R-:W-:Y:S01]  /*7ba0*/  ISETP.GT.AND P1, PT, R0.reuse, 0x48, P3 ;  /* 0x000000480000780c */ /* 0x040fe20001f24270 */
[----:B------:R-:W-:Y:S01]  /*7bb0*/  FMUL R147, R147, R8 ;  /* 0x0000000893937220 */ /* 0x000fe20000400000 */
[----:B------:R-:W-:Y:S01]  /*7bc0*/  F2FP.F16.F32.PACK_AB R140, RZ, R140 ;  /* 0x0000008cff8c723e */ /* 0x000fe200000000ff */
[----:B------:R-:W-:Y:S01]  /*7bd0*/  @P4 STG.E.U16 desc[UR12][R4.64+0x82], R123 ;  /* 0x0000827b04004986 */ /* 0x000fe2000c10150c */
[----:B------:R-:W-:Y:S01]  /*7be0*/  ISETP.GT.AND P4, PT, R0, 0x49, P3 ;  /* 0x000000490000780c */ /* 0x000fe20001f84270 */
[----:B------:R-:W-:Y:S01]  /*7bf0*/  FMUL R148, R148, R8 ;  /* 0x0000000894947220 */ /* 0x000fe20000400000 */
[----:B------:R-:W-:Y:S01]  /*7c00*/  F2FP.F16.F32.PACK_AB R141, RZ, R141 ;  /* 0x0000008dff8d723e */ /* 0x000fe200000000ff */
[----:B------:R-:W-:Y:S01]  /*7c10*/  @P0 STG.E.U16 desc[UR12][R2.64+0x90], R124 ;  /* 0x0000907c02000986 */ /* 0x000fe2000c10150c */
[----:B------:R-:W-:Y:S01]  /*7c20*/  ISETP.GT.AND P0, PT, R0, 0x50, P3 ;  /* 0x000000500000780c */ /* 0x000fe20001f04270 */
[----:B------:R-:W-:Y:S01]  /*7c30*/  IMAD.SHL.U32 R15, R16, 0x2, RZ ;  /* 0x00000002100f7824 */ /* 0x000fe200078e00ff */
        /* <DEDUP_REMOVED lines=26> */
[----:B------:R-:W-:Y:S01]  /*7de0*/  SHF.L.U64.HI R13, R16, 0x1, R11 ;  /* 0x00000001100d7819 */ /* 0x000fe2000001020b */
[-C--:B------:R-:W-:Y:S01]  /*7df0*/  FMUL R28, R28, R8.reuse ;  /* 0x000000081c1c7220 */ /* 0x080fe20000400000 */
[----:B------:R-:W-:Y:S01]  /*7e00*/  F2FP.F16.F32.PACK_AB R149, RZ, R149 ;  /* 0x00000095ff95723e */ /* 0x000fe200000000ff */
        /* <DEDUP_REMOVED lines=31> */
[----:B------:R-:W-:Y:S01]  /*8000*/  ISETP.GT.AND P5, PT, R0, 0x69, P2 ;  /* 0x000000690000780c */ /* 0x000fe200017a4270 */
[-C--:B------:R-:W-:Y:S01]  /*8010*/  FMUL R38, R38, R8.reuse ;  /* 0x0000000826267220 */ /* 0x080fe20000400000 */
[----:B------:R-:W-:Y:S01]  /*8020*/  F2FP.F16.F32.PACK_AB R31, RZ, R31 ;  /* 0x0000001fff1f723e */ /* 0x000fe200000000ff */
[----:B------:R-:W-:Y:S01]  /*8030*/  @P1 STG.E.U16 desc[UR12][R4.64+0xc0], R138 ;  /* 0x0000c08a04001986 */ /* 0x000fe2000c10150c */
[C---:B------:R-:W-:Y:S01]  /*8040*/  ISETP.GT.AND P1, PT, R10.reuse, 0x40, PT ;  /* 0x000000400a00780c */ /* 0x040fe20003f24270 */
[----:B------:R-:W-:Y:S01]  /*8050*/  FMUL R39, R39, R8 ;  /* 0x0000000827277220 */ /* 0x000fe20000400000 */
[----:B------:R-:W-:Y:S01]  /*8060*/  F2FP.F16.F32.PACK_AB R32, RZ, R32 ;  /* 0x00000020ff20723e */ /* 0x000fe200000000ff */
[----:B------:R-:W-:Y:S01]  /*8070*/  @P0 STG.E.U16 desc[UR12][R4.64+0xc2], R139 ;  /* 0x0000c28b04000986 */ /* 0x000fe2000c10150c */
[----:B------:R-:W-:Y:S01]  /*8080*/  ISETP.GT.AND P0, PT, R10, 0x48, PT ;  /* 0x000000480a00780c */ /* 0x000fe20003f04270 */
        /* <DEDUP_REMOVED lines=17> */
[C---:B------:R-:W-:Y:S01]  /*81a0*/  ISETP.GT.AND P4, PT, R0.reuse, 0x78, P2 ;  /* 0x000000780000780c */ /* 0x040fe20001784270 */
[-C--:B------:R-:W-:Y:S01]  /*81b0*/  FMUL R45, R45, R8.reuse ;  /* 0x000000082d2d7220 */ /* 0x080fe20000400000 */
[C---:B------:R-:W-:Y:S01]  /*81c0*/  ISETP.GT.AND P2, PT, R0.reuse, 0x79, P2 ;  /* 0x000000790000780c */ /* 0x040fe20001744270 */
        /* <DEDUP_REMOVED lines=15> */
[----:B------:R-:W-:Y:S01]  /*82c0*/  IADD3 R10, P5, R15, R2, RZ ;  /* 0x000000020f0a7210 */ /* 0x000fe20007fbe0ff */
[----:B------:R-:W-:Y:S01]  /*82d0*/  FMUL R51, R51, R8 ;  /* 0x0000000833337220 */ /* 0x000fe20000400000 */
[----:B------:R-:W-:Y:S01]  /*82e0*/  F2FP.F16.F32.PACK_AB R43, RZ, R43 ;  /* 0x0000002bff2b723e */ /* 0x000fe200000000ff */
[----:B------:R-:W-:Y:S01]  /*82f0*/  @P6 STG.E.U16 desc[UR12][R4.64+0xe2], R147 ;  /* 0x0000e29304006986 */ /* 0x000fe2000c10150c */
[----:B------:R-:W-:Y:S01]  /*8300*/  F2FP.F16.F32.PACK_AB R44, RZ, R44 ;  /* 0x0000002cff2c723e */ /* 0x000fe200000000ff */
[----:B------:R-:W-:Y:S01]  /*8310*/  IMAD.X R11, R13, 0x1, R3, P5 ;  /* 0x000000010d0b7824 */ /* 0x000fe200028e0603 */
[----:B------:R-:W-:Y:S01]  /*8320*/  IADD3 R12, P5, P6, R9, R2, R15 ;  /* 0x00000002090c7210 */ /* 0x000fe20007ebe00f */
[----:B------:R-:W-:Y:S01]  /*8330*/  @P4 STG.E.U16 desc[UR12][R2.64+0xf0], R148 ;  /* 0x0000f09402004986 */ /* 0x000fe2000c10150c */
[----:B------:R-:W-:Y:S01]  /*8340*/  ISETP.GT.AND P4, PT, R0, 0x78, P3 ;  /* 0x000000780000780c */ /* 0x000fe20001f84270 */
[-C--:B------:R-:W-:Y:S01]  /*8350*/  FMUL R52, R52, R8.reuse ;  /* 0x0000000834347220 */ /* 0x080fe20000400000 */
[C---:B------:R-:W-:Y:S01]  /*8360*/  ISETP.GT.AND P3, PT, R0.reuse, 0x79, P3 ;  /* 0x000000790000780c */ /* 0x040fe20001f64270 */
[----:B------:R0:W-:Y:S01]  /*8370*/  @P2 STG.E.U16 desc[UR12][R2.64+0xf2], R149 ;  /* 0x0000f29502002986 */ /* 0x0001e2000c10150c */
[----:B------:R-:W-:Y:S01]  /*8380*/  IADD3.X R13, R7, R3, R13, P5, P6 ;  /* 0x00000003070d7210 */ /* 0x000fe20002fec40d */
[-C--:B------:R-:W-:Y:S01]  /*8390*/  FMUL R53, R53, R8.reuse ;  /* 0x0000000835357220 */ /* 0x080fe20000400000 */
[----:B------:R-:W-:Y:S01]  /*83a0*/  ISETP.GT.AND P5, PT, R0, 0x1, P1 ;  /* 0x000000010000780c */ /* 0x000fe20000fa4270 */
[-C--:B------:R-:W-:Y:S01]  /*83b0*/  FMUL R54, R54, R8.reuse ;  /* 0x0000000836367220 */ /* 0x080fe20000400000 */
[----:B------:R-:W-:Y:S01]  /*83c0*/  ISETP.GT.AND P2, PT, R0, RZ, P0 ;  /* 0x000000ff0000720c */ /* 0x000fe20000744270 */
[-C--:B------:R-:W-:Y:S01]  /*83d0*/  FMUL R55, R55, R8.reuse ;  /* 0x0000000837377220 */ /* 0x080fe20000400000 */
[----:B------:R-:W-:Y:S01]  /*83e0*/  F2FP.F16.F32.PACK_AB R45, RZ, R45 ;  /* 0x0000002dff2d723e */ /* 0x000fe200000000ff */
[----:B------:R-:W-:Y:S01]  /*83f0*/  FMUL R56, R56, R8 ;  /* 0x0000000838387220 */ /* 0x000fe20000400000 */
[----:B------:R-:W-:Y:S01]  /*8400*/  F2FP.F16.F32.PACK_AB R46, RZ, R46 ;  /* 0x0000002eff2e723e */ /* 0x000fe200000000ff */
[----:B------:R-:W-:Y:S01]  /*8410*/  FMUL R57, R57, R8 ;  /* 0x0000000839397220 */ /* 0x000fe20000400000 */
[----:B------:R-:W-:Y:S01]  /*8420*/  F2FP.F16.F32.PACK_AB R47, RZ, R47 ;  /* 0x0000002fff2f723e */ /* 0x000fe200000000ff */
[----:B0-----:R-:W-:Y:S01]  /*8430*/  @P4 IMAD.MOV.U32 R2, RZ, RZ, R4 ;  /* 0x000000ffff024224 */ /* 0x001fe200078e0004 */
[----:B------:R-:W-:Y:S01]  /*8440*/  F2FP.F16.F32.PACK_AB R48, RZ, R48 ;  /* 0x00000030ff30723e */ /* 0x000fe200000000ff */
[----:B------:R-:W-:Y:S01]  /*8450*/  @P4 IMAD.MOV.U32 R3, RZ, RZ, R5 ;  /* 0x000000ffff034224 */ /* 0x000fe200078e0005 */
[----:B------:R-:W-:Y:S01]  /*8460*/  F2FP.F16.F32.PACK_AB R49, RZ, R49 ;  /* 0x00000031ff31723e */ /* 0x000fe200000000ff */
[----:B------:R-:W-:Y:S01]  /*8470*/  FMUL R58, R58, R8 ;  /* 0x000000083a3a7220 */ /* 0x000fe20000400000 */
[----:B------:R-:W-:Y:S01]  /*8480*/  F2FP.F16.F32.PACK_AB R50, RZ, R50 ;  /* 0x00000032ff32723e */ /* 0x000fe200000000ff */
[-C--:B------:R-:W-:Y:S01]  /*8490*/  FMUL R59, R59, R8.reuse ;  /* 0x000000083b3b7220 */ /* 0x080fe20000400000 */
[----:B------:R0:W-:Y:S01]  /*84a0*/  @P4 STG.E.U16 desc[UR12][R2.64+0xf0], R150 ;  /* 0x0000f09602004986 */ /* 0x0001e2000c10150c */
[----:B------:R-:W-:Y:S01]  /*84b0*/  ISETP.GT.AND P4, PT, R0, RZ, P1 ;  /* 0x000000ff0000720c */ /* 0x000fe20000f84270 */
[-C--:B------:R-:W-:Y:S01]  /*84c0*/  FMUL R60, R60, R8.reuse ;  /* 0x000000083c3c7220 */ /* 0x080fe20000400000 */
[----:B------:R-:W-:Y:S01]  /*84d0*/  F2FP.F16.F32.PACK_AB R51, RZ, R51 ;  /* 0x00000033ff33723e */ /* 0x000fe200000000ff */
[----:B------:R-:W-:Y:S01]  /*84e0*/  @P3 STG.E.U16 desc[UR12][R4.64+0xf2], R151 ;  /* 0x0000f29704003986 */ /* 0x000fe2000c10150c */
[----:B------:R-:W-:Y:S01]  /*84f0*/  IADD3 R6, P3, R10, R9, RZ ;  /* 0x000000090a067210 */ /* 0x000fe20007f7e0ff */
[----:B------:R-:W-:Y:S01]  /*8500*/  FMUL R61, R61, R8 ;  /* 0x000000083d3d7220 */ /* 0x000fe20000400000 */
[----:B------:R-:W-:Y:S01]  /*8510*/  F2FP.F16.F32.PACK_AB R52, RZ, R52 ;  /* 0x00000034ff34723e */ /* 0x000fe200000000ff */
[----:B------:R-:W-:Y:S01]  /*8520*/  @P5 STG.E.U16 desc[UR12][R10.64+0x2], R25 ;  /* 0x000002190a005986 */ /* 0x000fe2000c10150c */
[C---:B------:R-:W-:Y:S01]  /*8530*/  ISETP.GT.AND P5, PT, R0.reuse, 0x9, P1 ;  /* 0x000000090000780c */ /* 0x040fe20000fa4270 */
[----:B------:R-:W-:Y:S01]  /*8540*/  IMAD.X R7, R11, 0x1, R7, P3 ;  /* 0x000000010b077824 */ /* 0x000fe200018e0607 */
        /* <DEDUP_REMOVED lines=13> */
[----:B0-----:R-:W-:Y:S01]  /*8620*/  @P3 IMAD.MOV.U32 R2, RZ, RZ, R6 ;  /* 0x000000ffff023224 */ /* 0x001fe200078e0006 */
[----:B------:R-:W-:Y:S01]  /*8630*/  F2FP.F16.F32.PACK_AB R57, RZ, R57 ;  /* 0x00000039ff39723e */ /* 0x000fe200000000ff */
[----:B------:R-:W-:Y:S01]  /*8640*/  @P3 IMAD.MOV.U32 R3, RZ, RZ, R7 ;  /* 0x000000ffff033224 */ /* 0x000fe200078e0007 */
[----:B------:R-:W-:Y:S01]  /*8650*/  F2FP.F16.F32.PACK_AB R58, RZ, R58 ;  /* 0x0000003aff3a723e */ /* 0x000fe200000000ff */
[-C--:B------:R-:W-:Y:S01]  /*8660*/  FMUL R66, R66, R8.reuse ;  /* 0x0000000842427220 */ /* 0x080fe20000400000 */
[----:B------:R-:W-:Y:S01]  /*8670*/  F2FP.F16.F32.PACK_AB R59, RZ, R59 ;  /* 0x0000003bff3b723e */ /* 0x000fe200000000ff */
[-C--:B------:R-:W-:Y:S01]  /*8680*/  FMUL R67, R67, R8.reuse ;  /* 0x0000000843437220 */ /* 0x080fe20000400000 */
[----:B------:R0:W-:Y:S01]  /*8690*/  @P3 STG.E.U16 desc[UR12][R2.64+0x2], R27 ;  /* 0x0000021b02003986 */ /* 0x0001e2000c10150c */
        /* <DEDUP_REMOVED lines=21> */
[----:B------:R-:W-:Y:S01]  /*87f0*/  FMUL R73, R73, R8 ;  /* 0x0000000849497220 */ /* 0x000fe20000400000 */
[----:B------:R-:W-:Y:S01]  /*8800*/  F2FP.F16.F32.PACK_AB R65, RZ, R65 ;  /* 0x00000041ff41723e */ /* 0x000fe200000000ff */
[----:B------:R-:W-:Y:S01]  /*8810*/  @P5 STG.E.U16 desc[UR12][R10.64+0x22], R33 ;  /* 0x000022210a005986 */ /* 0x000fe2000c10150c */
[----:B------:R-:W-:Y:S01]  /*8820*/  ISETP.GT.AND P5, PT, R0, 0x19, P1 ;  /* 0x000000190000780c */ /* 0x000fe20000fa4270 */
[--C-:B0-----:R-:W-:Y:S01]  /*8830*/  @P2 IMAD.MOV.U32 R2, RZ, RZ, R12.reuse ;  /* 0x000000ffff022224 */ /* 0x101fe200078e000c */
[----:B------:R-:W-:Y:S01]  /*8840*/  F2FP.F16.F32.PACK_AB R66, RZ, R66 ;  /* 0x00000042ff42723e */ /* 0x000fe200000000ff */
[--C-:B------:R-:W-:Y:S01]  /*8850*/  @P2 IMAD.MOV.U32 R3, RZ, RZ, R13.reuse ;  /* 0x000000ffff032224 */ /* 0x100fe200078e000d */
[----:B------:R-:W-:Y:S01]  /*8860*/  F2FP.F16.F32.PACK_AB R67, RZ, R67 ;  /* 0x00000043ff43723e */ /* 0x000fe200000000ff */
[----:B------:R-:W-:Y:S01]  /*8870*/  FMUL R74, R74, R8 ;  /* 0x000000084a4a7220 */ /* 0x000fe20000400000 */
[----:B------:R-:W-:Y:S01]  /*8880*/  F2FP.F16.F32.PACK_AB R68, RZ, R68 ;  /* 0x00000044ff44723e */ /* 0x000fe200000000ff */
[-C--:B------:R-:W-:Y:S01]  /*8890*/  FMUL R75, R75, R8.reuse ;  /* 0x000000084b4b7220 */ /* 0x080fe20000400000 */
[----:B------:R0:W-:Y:S01]  /*88a0*/  @P2 STG.E.U16 desc[UR12][R2.64+0x20], R34 ;  /* 0x0000202202002986 */ /* 0x0001e2000c10150c */
        /* <DEDUP_REMOVED lines=9> */
[----:B------:R-:W-:Y:S01]  /*8940*/  FMUL R80, R80, R8 ;  /* 0x0000000850507220 */ /* 0x000fe20000400000 */
[----:B------:R-:W-:Y:S01]  /*8950*/  F2FP.F16.F32.PACK_AB R73, RZ, R73 ;  /* 0x00000049ff49723e */ /* 0x000fe200000000ff */
[--C-:B0-----:R-:W-:Y:S01]  /*8960*/  @P3 IMAD.MOV.U32 R2, RZ, RZ, R12.reuse ;  /* 0x000000ffff023224 */ /* 0x101fe200078e000c */
[----:B------:R-:W-:Y:S01]  /*8970*/  F2FP.F16.F32.PACK_AB R74, RZ, R74 ;  /* 0x0000004aff4a723e */ /* 0x000fe200000000ff */
[--C-:B------:R-:W-:Y:S01]  /*8980*/  @P3 IMAD.MOV.U32 R3, RZ, RZ, R13.reuse ;  /* 0x000000ffff033224 */ /* 0x100fe200078e000d */
[----:B------:R-:W-:Y:S01]  /*8990*/  ISETP.GT.AND P6, PT, R0, 0x68, P0 ;  /* 0x000000680000780c */ /* 0x000fe200007c4270 */
[-C--:B------:R-:W-:Y:S01]  /*89a0*/  FMUL R81, R81, R8.reuse ;  /* 0x0000000851517220 */ /* 0x080fe20000400000 */
[----:B------:R-:W-:Y:S01]  /*89b0*/  F2FP.F16.F32.PACK_AB R75, RZ, R75 ;  /* 0x0000004bff4b723e */ /* 0x000fe200000000ff */
[-C--:B------:R-:W-:Y:S01]  /*89c0*/  FMUL R82, R82, R8.reuse ;  /* 0x0000000852527220 */ /* 0x080fe20000400000 */
[----:B------:R0:W-:Y:S01]  /*89d0*/  @P3 STG.E.U16 desc[UR12][R2.64+0x22], R35 ;  /* 0x0000222302003986 */ /* 0x0001e2000c10150c */
        /* <DEDUP_REMOVED lines=17> */
[----:B------:R-:W-:Y:S01]  /*8af0*/  FMUL R8, R87, R8 ;  /* 0x0000000857087220 */ /* 0x000fe20000400000 */
[----:B------:R0:W-:Y:S01]  /*8b00*/  @P2 STG.E.U16 desc[UR12][R2.64+0x30], R38 ;  /* 0x0000302602002986 */ /* 0x0001e2000c10150c */
[----:B------:R-:W-:-:S02]  /*8b10*/  ISETP.GT.AND P2, PT, R0, 0x20, P0 ;  /* 0x000000200000780c */ /* 0x000fc40000744270 */
[----:B------:R-:W-:Y:S02]  /*8b20*/  F2FP.F16.F32.PACK_AB R82, RZ, R82 ;  /* 0x00000052ff52723e */ /* 0x000fe400000000ff */
[----:B------:R-:W-:Y:S02]  /*8b30*/  F2FP.F16.F32.PACK_AB R83, RZ, R83 ;  /* 0x00000053ff53723e */ /* 0x000fe400000000ff */
[----:B------:R-:W-:Y:S02]  /*8b40*/  F2FP.F16.F32.PACK_AB R84, RZ, R84 ;  /* 0x00000054ff54723e */ /* 0x000fe400000000ff */
[----:B------:R-:W-:Y:S02]  /*8b50*/  F2FP.F16.F32.PACK_AB R85, RZ, R85 ;  /* 0x00000055ff55723e */ /* 0x000fe400000000ff */
[----:B------:R-:W-:Y:S01]  /*8b60*/  F2FP.F16.F32.PACK_AB R86, RZ, R86 ;  /* 0x00000056ff56723e */ /* 0x000fe200000000ff */
[----:B0-----:R-:W-:Y:S02]  /*8b70*/  @P3 IMAD.MOV.U32 R2, RZ, RZ, R12 ;  /* 0x000000ffff023224 */ /* 0x001fe400078e000c */
[----:B------:R-:W-:-:S05]  /*8b80*/  @P3 IMAD.MOV.U32 R3, RZ, RZ, R13 ;  /* 0x000000ffff033224 */ /* 0x000fca00078e000d */
[----:B------:R0:W-:Y:S01]  /*8b90*/  @P3 STG.E.U16 desc[UR12][R2.64+0x32], R39 ;  /* 0x0000322702003986 */ /* 0x0001e2000c10150c */
[----:B------:R-:W-:-:S03]  /*8ba0*/  ISETP.GT.AND P3, PT, R0, 0x21, P0 ;  /* 0x000000210000780c */ /* 0x000fc60000764270 */
[----:B------:R-:W-:Y:S01]  /*8bb0*/  @P4 STG.E.U16 desc[UR12][R10.64+0x40], R40 ;  /* 0x000040280a004986 */ /* 0x000fe2000c10150c */
[----:B------:R-:W-:-:S03]  /*8bc0*/  ISETP.GT.AND P4, PT, R0, 0x28, P1 ;  /* 0x000000280000780c */ /* 0x000fc60000f84270 */
[----:B------:R-:W-:Y:S01]  /*8bd0*/  @P5 STG.E.U16 desc[UR12][R10.64+0x42], R41 ;  /* 0x000042290a005986 */ /* 0x000fe2000c10150c */
[----:B------:R-:W-:Y:S01]  /*8be0*/  ISETP.GT.AND P5, PT, R0, 0x29, P1 ;  /* 0x000000290000780c */ /* 0x000fe20000fa4270 */
[----:B0-----:R-:W-:Y:S02]  /*8bf0*/  @P2 IMAD.MOV.U32 R2, RZ, RZ, R12 ;  /* 0x000000ffff022224 */ /* 0x001fe400078e000c */
[----:B------:R-:W-:-:S05]  /*8c00*/  @P2 IMAD.MOV.U32 R3, RZ, RZ, R13 ;  /* 0x000000ffff032224 */ /* 0x000fca00078e000d */
[----:B------:R0:W-:Y:S01]  /*8c10*/  @P2 STG.E.U16 desc[UR12][R2.64+0x40], R42 ;  /* 0x0000402a02002986 */ /* 0x0001e2000c10150c */
[----:B------:R-:W-:Y:S01]  /*8c20*/  ISETP.GT.AND P2, PT, R0, 0x28, P0 ;  /* 0x000000280000780c */ /* 0x000fe20000744270 */
        /* <DEDUP_REMOVED lines=111> */
[C---:B------:R-:W-:Y:S02]  /*9320*/  ISETP.GT.AND P3, PT, R0.reuse, 0x78, P1 ;  /* 0x000000780000780c */ /* 0x040fe40000f64270 */
[C---:B------:R-:W-:Y:S01]  /*9330*/  ISETP.GT.AND P1, PT, R0.reuse, 0x79, P1 ;  /* 0x000000790000780c */ /* 0x040fe20000f24270 */
[----:B------:R-:W-:Y:S01]  /*9340*/  @P4 STG.E.U16 desc[UR12][R10.64+0xe0], R80 ;  /* 0x0000e0500a004986 */ /* 0x000fe2000c10150c */
[C---:B------:R-:W-:Y:S02]  /*9350*/  ISETP.GT.AND P4, PT, R0.reuse, 0x71, P0 ;  /* 0x000000710000780c */ /* 0x040fe40000784270 */
[----:B------:R-:W-:Y:S01]  /*9360*/  ISETP.GT.AND P0, PT, R0, 0x79, P0 ;  /* 0x000000790000780c */ /* 0x000fe20000704270 */
[----:B------:R-:W-:Y:S01]  /*9370*/  @P2 STG.E.U16 desc[UR12][R10.64+0xe2], R81 ;  /* 0x0000e2510a002986 */ /* 0x000fe2000c10150c */
[----:B0-----:R-:W-:Y:S02]  /*9380*/  @P5 IMAD.MOV.U32 R2, RZ, RZ, R12 ;  /* 0x000000ffff025224 */ /* 0x001fe400078e000c */
[----:B------:R-:W-:-:S05]  /*9390*/  @P5 IMAD.MOV.U32 R3, RZ, RZ, R13 ;  /* 0x000000ffff035224 */ /* 0x000fca00078e000d */
[----:B------:R0:W-:Y:S02]  /*93a0*/  @P5 STG.E.U16 desc[UR12][R2.64+0xe0], R82 ;  /* 0x0000e05202005986 */ /* 0x0001e4000c10150c */
[----:B0-----:R-:W-:Y:S02]  /*93b0*/  @P4 IMAD.MOV.U32 R2, RZ, RZ, R12 ;  /* 0x000000ffff024224 */ /* 0x001fe400078e000c */
[----:B------:R-:W-:-:S05]  /*93c0*/  @P4 IMAD.MOV.U32 R3, RZ, RZ, R13 ;  /* 0x000000ffff034224 */ /* 0x000fca00078e000d */
[----:B------:R0:W-:Y:S04]  /*93d0*/  @P4 STG.E.U16 desc[UR12][R2.64+0xe2], R83 ;  /* 0x0000e25302004986 */ /* 0x0001e8000c10150c */
[----:B------:R1:W-:Y:S04]  /*93e0*/  @P3 STG.E.U16 desc[UR12][R10.64+0xf0], R84 ;  /* 0x0000f0540a003986 */ /* 0x0003e8000c10150c */
[----:B------:R1:W-:Y:S01]  /*93f0*/  @P1 STG.E.U16 desc[UR12][R10.64+0xf2], R85 ;  /* 0x0000f2550a001986 */ /* 0x0003e2000c10150c */
[----:B0-----:R-:W-:Y:S02]  /*9400*/  @P6 IMAD.MOV.U32 R2, RZ, RZ, R12 ;  /* 0x000000ffff026224 */ /* 0x001fe400078e000c */
[----:B------:R-:W-:-:S05]  /*9410*/  @P6 IMAD.MOV.U32 R3, RZ, RZ, R13 ;  /* 0x000000ffff036224 */ /* 0x000fca00078e000d */
[----:B------:R1:W-:Y:S01]  /*9420*/  @P6 STG.E.U16 desc[UR12][R2.64+0xf0], R86 ;  /* 0x0000f05602006986 */ /* 0x0003e2000c10150c */
[----:B------:R-:W-:Y:S05]  /*9430*/  @!P0 EXIT ;  /* 0x000000000000894d */ /* 0x000fea0003800000 */
[----:B------:R-:W-:-:S05]  /*9440*/  F2FP.F16.F32.PACK_AB R8, RZ, R8 ;  /* 0x00000008ff08723e */ /* 0x000fca00000000ff */
[----:B------:R-:W-:Y:S01]  /*9450*/  STG.E.U16 desc[UR12][R12.64+0xf2], R8 ;  /* 0x0000f2080c007986 */ /* 0x000fe2000c10150c */
[----:B------:R-:W-:Y:S05]  /*9460*/  EXIT ;  /* 0x000000000000794d */ /* 0x000fea0003800000 */
.L_x_13:
[----:B------:R-:W-:-:S13]  /*9470*/  ISETP.NE.AND P0, PT, R5, RZ, PT ;  /* 0x000000ff0500720c */ /* 0x000fda0003f05270 */
[----:B------:R-:W-:Y:S05]  /*9480*/  @P0 EXIT ;  /* 0x000000000000094d */ /* 0x000fea0003800000 */
[----:B------:R-:W-:Y:S01]  /*9490*/  ELECT P0, URZ, PT ;  /* 0x00000000003f782f */ /* 0x000fe20003800000 */
[----:B------:R-:W-:-:S12]  /*94a0*/  BSSY B0, `(.L_x_278) ;  /* 0x000008f000007945 */ /* 0x000fd80003800000 */
[----:B------:R-:W-:Y:S05]  /*94b0*/  @!P0 BRA `(.L_x_279) ;  /* 0x0000000800348947 */ /* 0x000fea0003800000 */
[----:B------:R-:W-:-:S13]  /*94c0*/  ISETP.GE.AND P0, PT, R3, 0x1, PT ;  /* 0x000000010300780c */ /* 0x000fda0003f06270 */
[----:B------:R-:W-:Y:S05]  /*94d0*/  @!P0 BRA `(.L_x_279) ;  /* 0x00000008002c8947 */ /* 0x000fea0003800000 */
[----:B------:R-:W4:Y:S01]  /*94e0*/  S2R R4, SR_CgaCtaId ;  /* 0x0000000000047919 */ /* 0x000f220000008800 */
[----:B------:R-:W-:Y:S01]  /*94f0*/  IMAD.SHL.U32 R20, R12, 0x80, RZ ;  /* 0x000000800c147824 */ /* 0x000fe200078e00ff */
[----:B------:R-:W-:Y:S01]  /*9500*/  ULDC UR4, c[0x0][0x384] ;  /* 0x0000e10000047ab9 */ /* 0x000fe20000000800 */
[----:B------:R-:W-:Y:S01]  /*9510*/  LOP3.LUT P0, RZ, R11, 0x1f, RZ, 0xc0, !PT ;  /* 0x0000001f0bff7812 */ /* 0x000fe2000780c0ff */
[----:B------:R-:W-:Y:S01]  /*9520*/  IMAD.SHL.U32 R19, R13, 0x80, RZ ;  /* 0x000000800d137824 */ /* 0x000fe200078e00ff */
[----:B------:R-:W-:Y:S01]  /*9530*/  ULDC UR5, c[0x0][0x388] ;  /* 0x0000e20000057ab9 */ /* 0x000fe20000000800 */
[----:B------:R-:W-:Y:S01]  /*9540*/  IMAD.HI.U32 R5, R20, UR4, RZ ;  /* 0x0000000414057c27 */ /* 0x000fe2000f8e00ff */
[C---:B------:R-:W-:Y:S02]  /*9550*/  ISETP.NE.AND P1, PT, R14.reuse, RZ, PT ;  /* 0x000000ff0e00720c */ /* 0x040fe40003f25270 */
[----:B--23-5:R-:W-:Y:S02]  /*9560*/  CS2R R8, SRZ ;  /* 0x0000000000087805 */ /* 0x02cfe4000001ff00 */
[----:B------:R-:W-:Y:S01]  /*9570*/  ISETP.NE.OR P0, PT, R14, RZ, !P0 ;  /* 0x000000ff0e00720c */ /* 0x000fe20004705670 */
[----:B------:R-:W-:Y:S01]  /*9580*/  VIADD R25, R3, 0x1 ;  /* 0x0000000103197836 */ /* 0x000fe20000000000 */
[----:B------:R-:W-:Y:S01]  /*9590*/  LOP3.LUT R24, R2, 0x2, RZ, 0xfc, !PT ;  /* 0x0000000202187812 */ /* 0x000fe200078efcff */
[----:B01----:R-:W-:Y:S01]  /*95a0*/  IMAD.MOV.U32 R6, RZ, RZ, 0x1 ;  /* 0x00000001ff067424 */ /* 0x003fe200078e00ff */
[----:B------:R-:W-:Y:S01]  /*95b0*/  CS2R R10, SRZ ;  /* 0x00000000000a7805 */ /* 0x000fe2000001ff00 */
[----:B------:R-:W-:Y:S01]  /*95c0*/  IMAD.MOV.U32 R7, RZ, RZ, RZ ;  /* 0x000000ffff077224 */ /* 0x000fe200078e00ff */
[----:B------:R-:W-:Y:S01]  /*95d0*/  SHF.R.U32.HI R5, RZ, UR5, R5 ;  /* 0x00000005ff057c19 */ /* 0x000fe20008011605 */
[----:B------:R-:W-:-:S02]  /*95e0*/  VIADD R21, R19, 0x40 ;  /* 0x0000004013157836 */ /* 0x000fc40000000000 */
[C---:B----4-:R-:W-:Y:S02]  /*95f0*/  IMAD.SHL.U32 R0, R4.reuse, 0x800, RZ ;  /* 0x0000080004007824 */ /* 0x050fe400078e00ff */
[----:B------:R-:W-:-:S03]  /*9600*/  IMAD.SHL.U32 R4, R4, 0x20, RZ ;  /* 0x0000002004047824 */ /* 0x000fc600078e00ff */
[----:B------:R-:W-:-:S07]  /*9610*/  LOP3.LUT R0, R0, 0x800, RZ, 0xc0, !PT ;  /* 0x0000080000007812 */ /* 0x000fce00078ec0ff */
.L_x_283:
[----:B------:R-:W0:Y:S01]  /*9620*/  S2R R13, SR_CgaCtaId ;  /* 0x00000000000d7919 */ /* 0x000e220000008800 */
[----:B------:R-:W-:-:S04]  /*9630*/  MOV R12, 0x400 ;  /* 0x00000400000c7802 */ /* 0x000fc80000000f00 */
[----:B0-----:R-:W-:Y:S02]  /*9640*/  LEA R14, R13, R12, 0x18 ;  /* 0x0000000c0d0e7211 */ /* 0x001fe400078ec0ff */
[----:B------:R-:W-:-:S03]  /*9650*/  SHF.L.U32 R12, R6, 0x1f, RZ ;  /* 0x0000001f060c7819 */ /* 0x000fc600000006ff */
[----:B------:R-:W-:-:S07]  /*9660*/  IMAD R15, R7, 0x8, R14 ;  /* 0x00000008070f7824 */ /* 0x000fce00078e020e */
.L_x_280:
[----:B0-----:R0:W1:Y:S02]  /*9670*/  SYNCS.PHASECHK.TRANS64.TRYWAIT P2, [R15+URZ+0x38038], R12 ;  /* 0x0380380c0f0075a7 */ /* 0x001064000804017f */
[----:B-1----:R-:W-:Y:S05]  /*9680*/  @!P2 NANOSLEEP.SYNCS 0x989680 ;  /* 0x009896800000a95d */ /* 0x002fea0003900000 */
[----:B------:R-:W1:Y:S02]  /*9690*/  @!P2 SYNCS.PHASECHK.TRANS64 P2, [R15+URZ+0x38038], R12 ;  /* 0x0380380c0f00a5a7 */ /* 0x000e64000804007f */
[----:B-1----:R-:W-:Y:S05]  /*96a0*/  @!P2 BRA `(.L_x_280) ;  /* 0xfffffffc00f0a947 */ /* 0x002fea000383ffff */
[----:B0-----:R-:W0:Y:S02]  /*96b0*/  @!P1 LDC R12, c[0x0][0x580] ;  /* 0x00016000ff0c9b82 */ /* 0x001e240000000800 */
[----:B0-----:R0:W-:Y:S02]  /*96c0*/  @!P1 SYNCS.ARRIVE.TRANS64 RZ, [R15+URZ+0x38000], R12 ;  /* 0x0380000c0fff99a7 */ /* 0x0011e4000800003f */
[----:B0-----:R-:W-:-:S04]  /*96d0*/  PRMT R12, R24, 0x9910, RZ ;  /* 0x00009910180c7816 */ /* 0x001fc800000000ff */
[----:B------:R-:W-:-:S13]  /*96e0*/  ISETP.NE.AND P2, PT, R12, 0x2, PT ;  /* 0x000000020c00780c */ /* 0x000fda0003f45270 */
[----:B------:R-:W-:Y:S05]  /*96f0*/  @P2 BRA `(.L_x_281) ;  /* 0x0000000000042947 */ /* 0x000fea0003800000 */
[----:B------:R-:W-:Y:S01]  /*9700*/  BPT.TRAP 0x1 ;  /* 0x000000040000795c */ /* 0x000fe20000300000 */
.L_x_281:
[----:B------:R-:W-:Y:S05]  /*9710*/  @P0 BRA `(.L_x_282) ;  /* 0x0000000000040947 */ /* 0x000fea0003800000 */
[----:B------:R-:W-:Y:S01]  /*9720*/  BPT.TRAP 0x1 ;  /* 0x000000040000795c */ /* 0x000fe20000300000 */
.L_x_282:
[----:B------:R-:W0:Y:S01]  /*9730*/  LDC R13, c[0x0][0x380] ;  /* 0x0000e000ff0d7b82 */ /* 0x000e220000000800 */
[----:B------:R-:W-:Y:S01]  /*9740*/  R2UR UR4, R5 ;  /* 0x00000000050472ca */ /* 0x000fe200000e0000 */
[----:B------:R-:W-:Y:S01]  /*9750*/  ULDC UR19, c[0x0][0x38c] ;  /* 0x0000e30000137ab9 */ /* 0x000fe20000000800 */
[----:B------:R-:W-:Y:S01]  /*9760*/  R2UR UR10, R20 ;  /* 0x00000000140a72ca */ /* 0x000fe200000e0000 */
[----:B------:R-:W-:Y:S01]  /*9770*/  UISETP.NE.AND UP0, UPT, UR19, 0x1, UPT ;  /* 0x000000011300788c */ /* 0x000fe2000bf05270 */
[----:B------:R-:W-:Y:S01]  /*9780*/  R2UR UR25, R15 ;  /* 0x000000000f1972ca */ /* 0x000fe200000e0000 */
[----:B------:R-:W-:Y:S01]  /*9790*/  ULDC UR23, c[0x0][0x398] ;  /* 0x0000e60000177ab9 */ /* 0x000fe20000000800 */
[----:B------:R-:W-:Y:S01]  /*97a0*/  R2UR UR12, R14 ;  /* 0x000000000e0c72ca */ /* 0x000fe200000e0000 */
[----:B------:R-:W1:Y:S01]  /*97b0*/  LDC.64 R16, c[0x0][0x3d0] ;  /* 0x0000f400ff107b82 */ /* 0x000e620000000a00 */
[----:B------:R-:W-:Y:S01]  /*97c0*/  R2UR UR26, R10 ;  /* 0x000000000a1a72ca */ /* 0x000fe200000e0000 */
[----:B------:R-:W-:Y:S01]  /*97d0*/  ULDC.64 UR30, c[0x0][0x198] ;  /* 0x00006600001e7ab9 */ /* 0x000fe20000000a00 */
[----:B------:R-:W-:Y:S01]  /*97e0*/  ULDC UR36, c[0x0][0x3ec] ;  /* 0x0000fb0000247ab9 */ /* 0x000fe20000000800 */
[----:B------:R-:W-:Y:S01]  /*97f0*/  UIADD3 UR34, UP2, UR30, 0x270, URZ ;  /* 0x000002701e227890 */ /* 0x000fe2000ff5e03f */
[----:B------:R-:W-:Y:S01]  /*9800*/  R2UR UR24, R7 ;  /* 0x00000000071872ca */ /* 0x000fe200000e0000 */
[----:B------:R-:W-:Y:S01]  /*9810*/  ULDC.64 UR8, c[0x0][0x3c0] ;  /* 0x0000f00000087ab9 */ /* 0x000fe20000000a00 */
[----:B------:R-:W-:Y:S01]  /*9820*/  @UP0 ULDC.64 UR6, c[0x0][0x390] ;  /* 0x0000e40000060ab9 */ /* 0x000fe20000000a00 */
[----:B------:R-:W2:Y:S01]  /*9830*/  LDC R18, c[0x0][0x400] ;  /* 0x00010000ff127b82 */ /* 0x000ea20000000800 */
[----:B------:R-:W-:Y:S01]  /*9840*/  UIADD3.X UR35, URZ, UR31, URZ, UP2, !UPT ;  /* 0x0000001f3f237290 */ /* 0x000fe200097fe43f */
[----:B------:R-:W-:Y:S01]  /*9850*/  VIADD R25, R25, 0xffffffff ;  /* 0xffffffff19197836 */ /* 0x000fe20000000000 */
[----:B------:R-:W-:Y:S01]  /*9860*/  R2UR UR20, R11 ;  /* 0x000000000b1472ca */ /* 0x000fe200000e0000 */
[----:B------:R-:W-:Y:S01]  /*9870*/  ULDC.64 UR28, c[0x0][0x3f0] ;  /* 0x0000fc00001c7ab9 */ /* 0x000fe20000000a00 */
[----:B------:R-:W-:Y:S01]  /*9880*/  R2UR UR21, R9 ;  /* 0x00000000091572ca */ /* 0x000fe200000e0000 */
[----:B------:R-:W-:Y:S01]  /*9890*/  USHF.L.U32 UR26, UR26, 0x6, URZ ;  /* 0x000000061a1a7899 */ /* 0x000fe2000800063f */
[----:B------:R-:W-:Y:S01]  /*98a0*/  R2UR UR22, R8 ;  /* 0x00000000081672ca */ /* 0x000fe200000e0000 */
[----:B------:R-:W3:Y:S01]  /*98b0*/  LDC.64 R22, c[0x0][0x3e0] ;  /* 0x0000f800ff167b82 */ /* 0x000ee20000000a00 */
[----:B0-----:R-:W-:Y:S01]  /*98c0*/  ISETP.NE.AND P2, PT, R13, 0x1, PT ;  /* 0x000000010d00780c */ /* 0x001fe20003f45270 */
[----:B------:R-:W-:Y:S01]  /*98d0*/  UIADD3 UR25, UR25, 0x38000, URZ ;  /* 0x0003800019197890 */ /* 0x000fe2000fffe03f */
[----:B------:R-:W-:Y:S01]  /*98e0*/  ISETP.GT.AND P6, PT, R25, 0x1, PT ;  /* 0x000000011900780c */ /* 0x000fe20003fc4270 */
[----:B------:R-:W-:Y:S01]  /*98f0*/  ULEA UR24, UR24, UR12, 0xe ;  /* 0x0000000c18187291 */ /* 0x000fe2000f8e703f */
[----:B------:R-:W-:Y:S01]  /*9900*/  UMOV UR37, 0x30000 ;  /* 0x0003000000257882 */ /* 0x000fe20000000000 */
[----:B------:R-:W-:Y:S01]  /*9910*/  UMOV UR32, 0x0 ;  /* 0x0000000000207882 */ /* 0x000fe20000000000 */
[----:B------:R-:W-:Y:S01]  /*9920*/  UMOV UR33, 0x10000000 ;  /* 0x1000000000217882 */ /* 0x000fe20000000000 */
[----:B------:R-:W-:-:S02]  /*9930*/  UMOV UR12, UR20 ;  /* 0x00000014000c7c82 */ /* 0x000fc40008000000 */
[----:B------:R-:W-:Y:S02]  /*9940*/  UMOV UR13, UR21 ;  /* 0x00000015000d7c82 */ /* 0x000fe40008000000 */
[----:B------:R-:W-:Y:S02]  /*9950*/  UMOV UR14, UR22 ;  /* 0x00000016000e7c82 */ /* 0x000fe40008000000 */
[----:B------:R-:W-:-:S05]  /*9960*/  @P2 IMAD.U32 R12, RZ, RZ, UR4 ;  /* 0x00000004ff0c2e24 */ /* 0x000fca000f8e00ff */
[----:B------:R-:W-:Y:S01]  /*9970*/  @P2 R2UR UR10, R12 ;  /* 0x000000000c0a22ca */ /* 0x000fe200000e0000 */
[C---:B------:R-:W-:Y:S02]  /*9980*/  IMAD R12, R7.reuse, 0x2000, R0 ;  /* 0x00002000070c7824 */ /* 0x040fe400078e0200 */
[----:B------:R-:W-:Y:S02]  /*9990*/  VIADD R7, R7, 0x1 ;  /* 0x0000000107077836 */ /* 0x000fe40000000000 */
[----:B------:R-:W-:Y:S02]  /*99a0*/  IMAD R12, R12, 0x2, R14 ;  /* 0x000000020c0c7824 */ /* 0x000fe400078e020e */
[----:B------:R-:W1:Y:S01]  /*99b0*/  LDC.64 R14, c[0x0][0x3f8] ;  /* 0x0000fe00ff0e7b82 */ /* 0x000e620000000a00 */
[C---:B------:R-:W-:Y:S02]  /*99c0*/  ISETP.NE.AND P5, PT, R7.reuse, 0x7, PT ;  /* 0x000000070700780c */ /* 0x040fe40003fa5270 */
[----:B------:R-:W-:Y:S01]  /*99d0*/  R2UR UR11, R12 ;  /* 0x000000000c0b72ca */ /* 0x000fe200000e0000 */
[----:B------:R-:W-:Y:S01]  /*99e0*/  VIADD R12, R10, 0x1 ;  /* 0x000000010a0c7836 */ /* 0x000fe20000000000 */
[----:B------:R-:W-:Y:S01]  /*99f0*/  SEL R7, R7, RZ, P5 ;  /* 0x000000ff07077207 */ /* 0x000fe20002800000 */
[----:B------:R-:W-:-:S02]  /*9a00*/  UIMAD.WIDE.U32 UR4, UR10, UR6, URZ ;  /* 0x000000060a0472a5 */ /* 0x000fc4000f8e003f */
[----:B------:R-:W-:Y:S01]  /*9a10*/  UIADD3 UR4, -UR10, URZ, URZ ;  /* 0x0000003f0a047290 */ /* 0x000fe2000fffe13f */
[----:B------:R-:W-:Y:S01]  /*9a20*/  ISETP.NE.AND P2, PT, R12, UR15, PT ;  /* 0x0000000f0c007c0c */ /* 0x000fe2000bf45270 */
[----:B------:R-:W-:Y:S01]  /*9a30*/  UMOV UR18, UR10 ;  /* 0x0000000a00127c82 */ /* 0x000fe20008000000 */
[----:B------:R-:W-:Y:S02]  /*9a40*/  @UP0 USHF.R.U32.HI UR18, URZ, UR7, UR5 ;  /* 0x000000073f120299 */ /* 0x000fe40008011605 */
[----:B------:R-:W-:Y:S01]  /*9a50*/  UISETP.NE.AND UP0, UPT, UR23, 0x1, UPT ;  /* 0x000000011700788c */ /* 0x000fe2000bf05270 */
[----:B------:R-:W-:Y:S01]  /*9a60*/  IMAD R13, R13, UR4, R20 ;  /* 0x000000040d0d7c24 */ /* 0x000fe2000f8e0214 */
[----:B------:R-:W-:Y:S01]  /*9a70*/  ULDC.64 UR6, c[0x0][0x3c8] ;  /* 0x0000f20000067ab9 */ /* 0x000fe20000000a00 */
[----:B------:R-:W-:-:S03]  /*9a80*/  UIADD3 UR4, UP1, UR30, 0xf0, URZ ;  /* 0x000000f01e047890 */ /* 0x000fc6000ff3e03f */
[----:B------:R-:W-:Y:S01]  /*9a90*/  R2UR UR27, R13 ;  /* 0x000000000d1b72ca */ /* 0x000fe200000e0000 */
[----:B------:R-:W-:Y:S02]  /*9aa0*/  UIADD3.X UR5, URZ, UR31, URZ, UP1, !UPT ;  /* 0x0000001f3f057290 */ /* 0x000fe40008ffe43f */
[----:B------:R-:W-:Y:S01]  /*9ab0*/  UIADD3 UR31, -UR18, URZ, URZ ;  /* 0x0000003f121f7290 */ /* 0x000fe2000fffe13f */
[----:B-1----:R-:W-:Y:S01]  /*9ac0*/  IMAD R13, R9, R16, R15 ;  /* 0x00000010090d7224 */ /* 0x002fe200078e020f */
[----:B------:R-:W-:Y:S01]  /*9ad0*/  @UP0 ULDC UR16, c[0x0][0x39c] ;  /* 0x0000e70000100ab9 */ /* 0x000fe20000000800 */
[C---:B------:R-:W-:Y:S01]  /*9ae0*/  IMAD R10, R11.reuse, UR7, R14 ;  /* 0x000000070b0a7c24 */ /* 0x040fe2000f8e020e */
[----:B------:R-:W-:Y:S01]  /*9af0*/  UIMAD.WIDE.U32 UR16, UR18, UR16, URZ ;  /* 0x00000010121072a5 */ /* 0x000fe2000f8e003f */
[----:B------:R-:W-:Y:S01]  /*9b00*/  VIADD R15, R11, 0x1 ;  /* 0x000000010b0f7836 */ /* 0x000fe20000000000 */
[----:B------:R-:W-:Y:S01]  /*9b10*/  @UP0 ULDC UR7, c[0x0][0x3a0] ;  /* 0x0000e80000070ab9 */ /* 0x000fe20000000800 */
[----:B------:R-:W-:Y:S01]  /*9b20*/  @P2 IMAD.MOV R15, RZ, RZ, R11 ;  /* 0x000000ffff0f2224 */ /* 0x000fe200078e020b */
[----:B------:R-:W-:Y:S01]  /*9b30*/  UMOV UR30, UR18 ;  /* 0x00000012001e7c82 */ /* 0x000fe20008000000 */
[----:B------:R-:W-:Y:S01]  /*9b40*/  IMAD.U32 R13, R13, 0x20, R10 ;  /* 0x000000200d0d7824 */ /* 0x000fe200078e000a */
[----:B------:R-:W-:Y:S01]  /*9b50*/  UIMAD UR27, UR27, UR8, UR36 ;  /* 0x000000081b1b72a4 */ /* 0x000fe2000f8e0224 */
[----:B--2---:R-:W-:Y:S01]  /*9b60*/  IMAD R10, R8, R17, R18 ;  /* 0x00000011080a7224 */ /* 0x004fe200078e0212 */
[----:B---3--:R-:W-:Y:S01]  /*9b70*/  ISETP.NE.AND P3, PT, R15, R22, PT ;  /* 0x000000160f00720c */ /* 0x008fe20003f65270 */
[----:B------:R-:W-:Y:S01]  /*9b80*/  UIMAD UR8, UR19, UR31, UR10 ;  /* 0x0000001f130872a4 */ /* 0x000fe2000f8e020a */
[----:B------:R-:W-:Y:S01]  /*9b90*/  R2UR UR16, R4 ;  /* 0x00000000041072ca */ /* 0x000fe200000e0000 */
[----:B------:R-:W-:Y:S01]  /*9ba0*/  IMAD.U32 R10, R10, 0x400, R13 ;  /* 0x000004000a0a7824 */ /* 0x000fe200078e000d */
[----:B------:R-:W-:Y:S01]  /*9bb0*/  @UP0 USHF.R.U32.HI UR30, URZ, UR7, UR17 ;  /* 0x000000073f1e0299 */ /* 0x000fe20008011611 */
[----:B------:R-:W-:Y:S01]  /*9bc0*/  VIADD R14, R9, 0x1 ;  /* 0x00000001090e7836 */ /* 0x000fe20000000000 */
[----:B------:R-:W-:Y:S01]  /*9bd0*/  R2UR UR10, R21 ;  /* 0x00000000150a72ca */ /* 0x000fe200000e0000 */
[----:B------:R-:W-:Y:S01]  /*9be0*/  UIMAD UR28, UR8, UR9, UR28 ;  /* 0x00000009081c72a4 */ /* 0x000fe2000f8e021c */
[----:B------:R-:W-:Y:S01]  /*9bf0*/  R2UR UR31, R10 ;  /* 0x000000000a1f72ca */ /* 0x000fe200000e0000 */
[----:B------:R-:W-:Y:S01]  /*9c00*/  UIADD3 UR7, -UR30, URZ, URZ ;  /* 0x0000003f1e077290 */ /* 0x000fe2000fffe13f */
[----:B------:R-:W-:Y:S01]  /*9c10*/  VIADD R13, R8, 0x1 ;  /* 0x00000001080d7836 */ /* 0x000fe20000000000 */
[----:B------:R-:W-:Y:S01]  /*9c20*/  UIADD3 UR8, UR11, 0x1e000, URZ ;  /* 0x0001e0000b087890 */ /* 0x000fe2000fffe03f */
[----:B------:R-:W-:Y:S01]  /*9c30*/  SEL R10, R12, RZ, P2 ;  /* 0x000000ff0c0a7207 */ /* 0x000fe20001000000 */
[----:B------:R-:W-:Y:S01]  /*9c40*/  @P3 IMAD.MOV R14, RZ, RZ, R9 ;  /* 0x000000ffff0e3224 */ /* 0x000fe200078e0209 */
[----:B------:R-:W-:Y:S01]  /*9c50*/  UIMAD UR7, UR23, UR7, UR18 ;  /* 0x00000007170772a4 */ /* 0x000fe2000f8e0212 */
[----:B------:R-:W-:Y:S01]  /*9c60*/  R2UR UR18, R19 ;  /* 0x00000000131272ca */ /* 0x000fe200000e0000 */
[----:B------:R-:W-:Y:S01]  /*9c70*/  ULOP3.LUT UR19, UR26, 0x20, UR16, 0xf8, !UPT ;  /* 0x000000201a137892 */ /* 0x000fe2000f8ef810 */
[----:B------:R-:W-:Y:S01]  /*9c80*/  SEL R9, RZ, 0x1, P5 ;  /* 0x00000001ff097807 */ /* 0x000fe20002800000 */
[----:B------:R-:W-:Y:S01]  /*9c90*/  UIMAD UR29, UR7, UR6, UR29 ;  /* 0x00000006071d72a4 */ /* 0x000fe2000f8e021d */
[----:B------:R-:W-:Y:S01]  /*9ca0*/  ISETP.NE.AND P4, PT, R14, R23, PT ;  /* 0x000000170e00720c */ /* 0x000fe20003f85270 */
[----:B------:R-:W-:Y:S01]  /*9cb0*/  UIADD3 UR16, UR11, 0x1c000, URZ ;  /* 0x0001c0000b107890 */ /* 0x000fe2000fffe03f */
[----:B------:R-:W-:Y:S01]  /*9cc0*/  LOP3.LUT R6, R6, R9, RZ, 0x3c, !PT ;  /* 0x0000000906067212 */ /* 0x000fe200078e3cff */
[----:B------:R-:W-:Y:S01]  /*9cd0*/  UPRMT UR6, UR31, 0x5410, URZ ;  /* 0x000054101f067896 */ /* 0x000fe2000800003f */
[----:B------:R-:W-:Y:S01]  /*9ce0*/  SEL R11, R15, RZ, P3 ;  /* 0x000000ff0f0b7207 */ /* 0x000fe20001800000 */
[----:B------:R-:W-:Y:S01]  /*9cf0*/  UMOV UR17, UR25 ;  /* 0x0000001900117c82 */ /* 0x000fe20008000000 */
[----:B------:R-:W-:Y:S01]  /*9d00*/  UMOV UR9, UR25 ;  /* 0x0000001900097c82 */ /* 0x000fe20008000000 */
[----:B------:R-:W-:Y:S01]  /*9d10*/  UMOV UR11, UR19 ;  /* 0x00000013000b7c82 */ /* 0x000fe20008000000 */
[----:B------:R-:W-:-:S04]  /*9d20*/  SEL R9, R14, RZ, P4 ;  /* 0x000000ff0e097207 */ /* 0x000fc80002000000 */
[----:B------:R4:W-:Y:S01]  /*9d30*/  UTMALDG.5D.IM2COL [UR24], [UR4], UR6 ;  /* 0x00000018040073b4 */ /* 0x0009e20008060006 */
[----:B------:R-:W-:-:S04]  /*9d40*/  @P4 IMAD.MOV R13, RZ, RZ, R8 ;  /* 0x000000ffff0d4224 */ /* 0x000fc800078e0208 */
[----:B------:R-:W-:Y:S01]  /*9d50*/  IMAD.MOV.U32 R8, RZ, RZ, R13 ;  /* 0x000000ffff087224 */ /* 0x000fe200078e000d */
[----:B------:R4:W-:Y:S01]  /*9d60*/  UTMALDG.5D.MULTICAST [UR16], [UR34], UR37, desc[UR32] ;  /* 0x00002010220073b4 */ /* 0x0009e20008021825 */
[----:B------:R4:W-:Y:S02]  /*9d70*/  UTMALDG.5D.MULTICAST [UR8], [UR34], UR37, desc[UR32] ;  /* 0x00002008220073b4 */ /* 0x0009e40008021825 */
[----:B----4-:R-:W-:Y:S05]  /*9d80*/  @P6 BRA `(.L_x_283) ;  /* 0xfffffff800246947 */ /* 0x010fea000383ffff */
.L_x_279:
[----:B------:R-:W-:Y:S05]  /*9d90*/  BSYNC B0 ;  /* 0x0000000000007941 */ /* 0x000fea0003800000 */
.L_x_278:
[----:B------:R-:W-:Y:S01]  /*9da0*/  ISETP.GE.U32.AND P0, PT, R3, 0x7, PT ;  /* 0x000000070300780c */ /* 0x000fe20003f06070 */
[----:B------:R-:W-:-:S12]  /*9db0*/  IMAD.MOV.U32 R0, RZ, RZ, 0x1 ;  /* 0x00000001ff007424 */ /* 0x000fd800078e00ff */
[----:B------:R-:W-:Y:S05]  /*9dc0*/  @!P0 BRA `(.L_x_284) ;  /* 0x00000000001c8947 */ /* 0x000fea0003800000 */
[----:B------:R-:W-:-:S04]  /*9dd0*/  IMAD.WIDE.U32 R4, R3, 0x24924925, RZ ;  /* 0x2492492503047825 */ /* 0x000fc800078e00ff */
[----:B------:R-:W-:-:S05]  /*9de0*/  IMAD.IADD R4, R3, 0x1, -R5 ;  /* 0x0000000103047824 */ /* 0x000fca00078e0a05 */
[----:B------:R-:W-:-:S04]  /*9df0*/  LEA.HI R4, R4, R5, RZ, 0x1f ;  /* 0x0000000504047211 */ /* 0x000fc800078ff8ff */
[----:B------:R-:W-:-:S04]  /*9e00*/  SHF.R.U32.HI R4, RZ, 0x2, R4 ;  /* 0x00000002ff047819 */ /* 0x000fc80000011604 */
[----:B------:R-:W-:-:S04]  /*9e10*/  LOP3.LUT R4, R4, 0x1, RZ, 0xc0, !PT ;  /* 0x0000000104047812 */ /* 0x000fc800078ec0ff */
[----:B------:R-:W-:-:S04]  /*9e20*/  ISETP.NE.U32.AND P0, PT, R4, 0x1, PT ;  /* 0x000000010400780c */ /* 0x000fc80003f05070 */
[----:B------:R-:W-:-:S09]  /*9e30*/  SEL R0, RZ, 0x1, !P0 ;  /* 0x00000001ff007807 */ /* 0x000fd20004000000 */
.L_x_284:
[----:B------:R-:W-:Y:S05]  /*9e40*/  WARPSYNC.ALL ;  /* 0x0000000000007948 */ /* 0x000fea0003800000 */
[----:B------:R-:W-:-:S13]  /*9e50*/  ELECT P0, URZ, PT ;  /* 0x00000000003f782f */ /* 0x000fda0003800000 */
[----:B------:R-:W-:Y:S05]  /*9e60*/  @!P0 EXIT ;  /* 0x000000000000894d */ /* 0x000fea0003800000 */
[----:B------:R-:W-:-:S04]  /*9e70*/  LOP3.LUT R2, R2, 0x2, RZ, 0xfc, !PT ;  /* 0x0000000202027812 */ /* 0x000fc800078efcff */
[----:B------:R-:W-:-:S13]  /*9e80*/  ISETP.NE.AND P0, PT, R2, 0x3, PT ;  /* 0x000000030200780c */ /* 0x000fda0003f05270 */
[----:B------:R-:W-:Y:S05]  /*9e90*/  @!P0 BRA `(.L_x_285) ;  /* 0x0000000000048947 */ /* 0x000fea0003800000 */
[----:B------:R-:W-:Y:S01]  /*9ea0*/  BPT.TRAP 0x1 ;  /* 0x000000040000795c */ /* 0x000fe20000300000 */
.L_x_285:
[----:B01----:R-:W0:Y:S01]  /*9eb0*/  S2R R7, SR_CgaCtaId ;  /* 0x0000000000077919 */ /* 0x003e220000008800 */
[----:B------:R-:W-:Y:S01]  /*9ec0*/  IMAD.WIDE.U32 R4, R3, 0x24924925, RZ ;  /* 0x2492492503047825 */ /* 0x000fe200078e00ff */
[----:B------:R-:W-:-:S03]  /*9ed0*/  MOV R2, 0x400 ;  /* 0x0000040000027802 */ /* 0x000fc60000000f00 */
[----:B------:R-:W-:-:S05]  /*9ee0*/  IMAD.IADD R4, R3, 0x1, -R5 ;  /* 0x0000000103047824 */ /* 0x000fca00078e0a05 */
[----:B------:R-:W-:Y:S02]  /*9ef0*/  LEA.HI R4, R4, R5, RZ, 0x1f ;  /* 0x0000000504047211 */ /* 0x000fe400078ff8ff */
[----:B------:R-:W-:Y:S02]  /*9f00*/  SHF.L.U32 R5, R0, 0x1f, RZ ;  /* 0x0000001f00057819 */ /* 0x000fe400000006ff */
[----:B------:R-:W-:-:S05]  /*9f10*/  SHF.R.U32.HI R4, RZ, 0x2, R4 ;  /* 0x00000002ff047819 */ /* 0x000fca0000011604 */
[----:B------:R-:W-:Y:S01]  /*9f20*/  IMAD R3, R4, -0x7, R3 ;  /* 0xfffffff904037824 */ /* 0x000fe200078e0203 */
[----:B0-----:R-:W-:-:S05]  /*9f30*/  LEA R2, R7, R2, 0x18 ;  /* 0x0000000207027211 */ /* 0x001fca00078ec0ff */
[----:B------:R-:W-:-:S04]  /*9f40*/  VIADD R2, R2, 0x38038 ;  /* 0x0003803802027836 */ /* 0x000fc80000000000 */
[----:B------:R-:W-:-:S07]  /*9f50*/  IMAD R4, R3, 0x8, R2 ;  /* 0x0000000803047824 */ /* 0x000fce00078e0202 */
.L_x_286:
[----:B0-----:R0:W1:Y:S02]  /*9f60*/  SYNCS.PHASECHK.TRANS64.TRYWAIT P0, [R4+URZ], R5 ;  /* 0x00000005040075a7 */ /* 0x001064000800017f */
[----:B-1----:R-:W-:Y:S05]  /*9f70*/  @!P0 NANOSLEEP.SYNCS 0x989680 ;  /* 0x009896800000895d */ /* 0x002fea0003900000 */
[----:B------:R-:W1:Y:S02]  /*9f80*/  @!P0 SYNCS.PHASECHK.TRANS64 P0, [R4+URZ], R5 ;  /* 0x00000005040085a7 */ /* 0x000e64000800007f */
[----:B-1----:R-:W-:Y:S05]  /*9f90*/  @!P0 BRA `(.L_x_286) ;  /* 0xfffffffc00f08947 */ /* 0x002fea000383ffff */
[----:B------:R-:W-:-:S05]  /*9fa0*/  VIADD R3, R3, 0x1 ;  /* 0x0000000103037836 */ /* 0x000fca0000000000 */
[----:B------:R-:W-:-:S04]  /*9fb0*/  ISETP.NE.AND P0, PT, R3, 0x7, PT ;  /* 0x000000070300780c */ /* 0x000fc80003f05270 */
[----:B0-----:R-:W-:Y:S02]  /*9fc0*/  SEL R5, RZ, 0x1, P0 ;  /* 0x00000001ff057807 */ /* 0x001fe40000000000 */
[----:B------:R-:W-:Y:S02]  /*9fd0*/  SEL R3, R3, RZ, P0 ;  /* 0x000000ff03037207 */ /* 0x000fe40000000000 */
[----:B------:R-:W-:-:S03]  /*9fe0*/  LOP3.LUT R7, R0, R5, RZ, 0x3c, !PT ;  /* 0x0000000500077212 */ /* 0x000fc600078e3cff */
[----:B------:R-:W-:Y:S01]  /*9ff0*/  IMAD R0, R3, 0x8, R2 ;  /* 0x0000000803007824 */ /* 0x000fe200078e0202 */
[----:B------:R-:W-:-:S07]  /*a000*/  SHF.L.U32 R5, R7, 0x1f, RZ ;  /* 0x0000001f07057819 */ /* 0x000fce00000006ff */
.L_x_287:
        /* <DEDUP_REMOVED lines=11> */
.L_x_288:
        /* <DEDUP_REMOVED lines=11> */
.L_x_289:
        /* <DEDUP_REMOVED lines=11> */
.L_x_290:
        /* <DEDUP_REMOVED lines=11> */
.L_x_291:
        /* <DEDUP_REMOVED lines=11> */
.L_x_292:
[----:B0-----:R0:W1:Y:S02]  /*a380*/  SYNCS.PHASECHK.TRANS64.TRYWAIT P0, [R3+URZ], R0 ;  /* 0x00000000030075a7 */ /* 0x001064000800017f */
[----:B-1----:R-:W-:Y:S05]  /*a390*/  @!P0 NANOSLEEP.SYNCS 0x989680 ;  /* 0x009896800000895d */ /* 0x002fea0003900000 */
[----:B------:R-:W1:Y:S02]  /*a3a0*/  @!P0 SYNCS.PHASECHK.TRANS64 P0, [R3+URZ], R0 ;  /* 0x00000000030085a7 */ /* 0x000e64000800007f */
[----:B-1----:R-:W-:Y:S05]  /*a3b0*/  @P0 EXIT ;  /* 0x000000000000094d */ /* 0x002fea0003800000 */
[----:B------:R-:W-:Y:S05]  /*a3c0*/  BRA `(.L_x_292) ;  /* 0xfffffffc00ec7947 */ /* 0x000fea000383ffff */
.L_x_293:
[----:B------:R-:W-:-:S00]  /*a3d0*/  BRA `(.L_x_293) ;  /* 0xfffffffc00fc7947 */ /* 0x000fc0000383ffff */
[----:B------:R-:W-:-:S00]  /*a3e0*/  NOP ;  /* 0x0000000000007918 */ /* 0x000fc00000000000 */
        /* <DEDUP_REMOVED lines=9> */
.L_x_294:


//--------------------- .nv.shared._ZN7cutlass13device_kernelINS_4conv6kernel13ConvUniversalINS1_16ConvProblemShapeILNS1_8OperatorE1ELi3EEENS1_10collective14CollectiveConvINS1_46MainloopSm90TmaGmmaWarpSpecializedImplicitGemmILS5_1ELi7ELi3EN4cute5tupleIJNSA_1CILi2EEENSC_ILi1EEESE_EEENS1_36KernelImplicitTmaWarpSpecializedSm90ELi1EEENSB_IJNSC_ILi128EEESI_NSB_IJNSC_ILi64EEEEEEEEENS_6half_tESM_NSA_8TiledMMAINSA_8MMA_AtomIJNSA_4SM904GMMA26MMA_64x128x16_F32F16F16_SSILNSQ_5MajorE0ELSS_1ELNSQ_7ScaleInE1ELST_1EEEEEENSA_6LayoutINSB_IJSE_SE_SE_EEENSB_IJNSC_ILi0EEESY_SY_EEEEENSB_IJNSA_10UnderscoreES11_S11_EEEEENS7_6detail26Sm90ImplicitGemmTileTraitsINSA_20SM90_TMA_LOAD_IM2COLENSA_14ComposedLayoutINSA_7SwizzleILi3ELi4ELi3EEENSA_18smem_ptr_flag_bitsILi16EEENSW_INSB_IJNSB_IJNSC_ILi8EEENSC_ILi16EEEEEENSB_IJSJ_SE_EEENSB_IJSE_NSC_ILi7EEEEEEEEENSB_IJNSB_IJSJ_NSC_ILi512EEEEEENSB_IJSE_SY_EEENSB_IJSY_NSC_ILi8192EEEEEEEEEEEEEvEENS15_INSA_23SM90_TMA_LOAD_MULTICASTENS17_IS19_S1B_NSW_INSB_IJNSB_IJSJ_SD_EEENSB_IJS1C_S1C_EEES1H_EEENSB_IJNSB_IJSE_NSC_ILi4096EEEEEES1K_S1N_EEEEEEEvEEEENS_8epilogue10collective6detail29Sm90TmaWarpSpecializedAdapterINS24_15DefaultEpilogueISM_NSB_IJNSB_IJllllEEESE_SY_EEES29_NS23_6thread17LinearCombinationISM_Li1EffLNS2A_9ScaleType4KindE0ELNS_15FloatRoundStyleE2ESM_EENS_4gemm15EpilogueDefaultEEEEEvvEEEEvNT_6ParamsE --------------------------
	.section	.nv.shared._ZN7cutlass13device_kernelINS_4conv6kernel13ConvUniversalINS1_16ConvProblemShapeILNS1_8OperatorE1ELi3EEENS1_10collective14CollectiveConvINS1_46MainloopSm90TmaGmmaWarpSpecializedImplicitGemmILS5_1ELi7ELi3EN4cute5tupleIJNSA_1CILi2EEENSC_ILi1EEESE_EEENS1_36KernelImplicitTmaWarpSpecializedSm90ELi1EEENSB_IJNSC_ILi128EEESI_NSB_IJNSC_ILi64EEEEEEEEENS_6half_tESM_NSA_8TiledMMAINSA_8MMA_AtomIJNSA_4SM904GMMA26MMA_64x128x16_F32F16F16_SSILNSQ_5MajorE0ELSS_1ELNSQ_7ScaleInE1ELST_1EEEEEENSA_6LayoutINSB_IJSE_SE_SE_EEENSB_IJNSC_ILi0EEESY_SY_EEEEENSB_IJNSA_10UnderscoreES11_S11_EEEEENS7_6detail26Sm90ImplicitGemmTileTraitsINSA_20SM90_TMA_LOAD_IM2COLENSA_14ComposedLayoutINSA_7SwizzleILi3ELi4ELi3EEENSA_18smem_ptr_flag_bitsILi16EEENSW_INSB_IJNSB_IJNSC_ILi8EEENSC_ILi16EEEEEENSB_IJSJ_SE_EEENSB_IJSE_NSC_ILi7EEEEEEEEENSB_IJNSB_IJSJ_NSC_ILi512EEEEEENSB_IJSE_SY_EEENSB_IJSY_NSC_ILi8192EEEEEEEEEEEEEvEENS15_INSA_23SM90_TMA_LOAD_MULTICASTENS17_IS19_S1B_NSW_INSB_IJNSB_IJSJ_SD_EEENSB_IJS1C_S1C_EEES1H_EEENSB_IJNSB_IJSE_NSC_ILi4096EEEEEES1K_S1N_EEEEEEEvEEEENS_8epilogue10collective6detail29Sm90TmaWarpSpecializedAdapterINS24_15DefaultEpilogueISM_NSB_IJNSB_IJllllEEESE_SY_EEES29_NS23_6thread17LinearCombinationISM_Li1EffLNS2A_9ScaleType4KindE0ELNS_15FloatRoundStyleE2ESM_EENS_4gemm15EpilogueDefaultEEEEEvvEEEEvNT_6ParamsE,"aw",@nobits
	.sectionflags	@""
	.align	16
	.zero		1024


//--------------------- .nv.shared.reserved.0     --------------------------
	.section	.nv.shared.reserved.0,"aw",@nobits
	.weak		__nv_reservedSMEM_offset_0_alias
	.size		__nv_reservedSMEM_offset_0_alias, 0, 0
	.other		__nv_reservedSMEM_offset_0_alias,@"STO_CUDA_RESERVED_SHARED STV_DEFAULT"
__nv_reservedSMEM_offset_0_alias:
	.zero		0


//--------------------- .nv.global                --------------------------
	.section	.nv.global,"aw",@nobits
.nv.global:
	.type		_ZN39_INTERNAL_5f4f51df_4_k_cu_f3fa188d_29584cute1_E,@object
	.size		_ZN39_INTERNAL_5f4f51df_4_k_cu_f3fa188d_29584cute1_E,(_ZN39_INTERNAL_5f4f51df_4_k_cu_f3fa188d_29584cuda3std3__45__cpo6cbeginE - _ZN39_INTERNAL_5f4f51df_4_k_cu_f3fa188d_29584cute1_E)
_ZN39_INTERNAL_5f4f51df_4_k_cu_f3fa188d_29584cute1_E:
	.zero		1
	.type		_ZN39_INTERNAL_5f4f51df_4_k_cu_f3fa188d_29584cuda3std3__45__cpo6cbeginE,@object
	.size		_ZN39_INTERNAL_5f4f51df_4_k_cu_f3fa188d_29584cuda3std3__45__cpo6cbeginE,(_ZN39_INTERNAL_5f4f51df_4_k_cu_f3fa188d_29584cuda3std3__48in_placeE - _ZN39_INTERNAL_5f4f51df_4_k_cu_f3fa188d_29584cuda3std3__45__cpo6cbeginE)
_ZN39_INTERNAL_5f4f51df_4_k_cu_f3fa188d_29584cuda3std3__45__cpo6cbeginE:
	.zero		1
	.type		_ZN39_INTERNAL_5f4f51df_4_k_cu_f3fa188d_29584cuda3std3__48in_placeE,@object
	.size		_ZN39_INTERNAL_5f4f51df_4_k_cu_f3fa188d_29584cuda3std3__48in_placeE,(_ZN39_INTERNAL_5f4f51df_4_k_cu_f3fa188d_29584cuda3std6ranges3__45__cpo9iter_moveE - _ZN39_INTERNAL_5f4f51df_4_k_cu_f3fa188d_29584cuda3std3__48in_placeE)
_ZN39_INTERNAL_5f4f51df_4_k_cu_f3fa188d_29584cuda3std3__48in_placeE:
	.zero		1
	.type		_ZN39_INTERNAL_5f4f51df_4_k_cu_f3fa188d_29584cuda3std6ranges3__45__cpo9iter_moveE,@object
	.size		_ZN39_INTERNAL_5f4f51df_4_k_cu_f3fa188d_29584cuda3std6ranges3__45__cpo9iter_moveE,(_ZN39_INTERNAL_5f4f51df_4_k_cu_f3fa188d_29584cuda3std3__45__cpo5beginE - _ZN39_INTERNAL_5f4f51df_4_k_cu_f3fa188d_29584cuda3std6ranges3__45__cpo9iter_moveE)
_ZN39_INTERNAL_5f4f51df_4_k_cu_f3fa188d_29584cuda3std6ranges3__45__cpo9iter_moveE:
	.zero		1
	.type		_ZN39_INTERNAL_5f4f51df_4_k_cu_f3fa188d_29584cuda3std3__45__cpo5beginE,@object
	.size		_ZN39_INTERNAL_5f4f51df_4_k_cu_f3fa188d_29584cuda3std3__45__cpo5beginE,(_ZN39_INTERNAL_5f4f51df_4_k_cu_f3fa188d_29584cuda3std3__441_GLOBAL__N__5f4f51df_4_k_cu_f3fa188d_29586ignoreE - _ZN39_INTERNAL_5f4f51df_4_k_cu_f3fa188d_29584cuda3std3__45__cpo5beginE)
_ZN39_INTERNAL_5f4f51df_4_k_cu_f3fa188d_29584cuda3std3__45__cpo5beginE:
	.zero		1
	.type		_ZN39_INTERNAL_5f4f51df_4_k_cu_f3fa188d_29584cuda3std3__441_GLOBAL__N__5f4f51df_4_k_cu_f3fa188d_29586ignoreE,@object
	.size		_ZN39_INTERNAL_5f4f51df_4_k_cu_f3fa188d_29584cuda3std3__441_GLOBAL__N__5f4f51df_4_k_cu_f3fa188d_29586ignoreE,(_ZN39_INTERNAL_5f4f51df_4_k_cu_f3fa188d_29584cute7productE - _ZN39_INTERNAL_5f4f51df_4_k_cu_f3fa188d_29584cuda3std3__441_GLOBAL__N__5f4f51df_4_k_cu_f3fa188d_29586ignoreE)
_ZN39_INTERNAL_5f4f51df_4_k_cu_f3fa188d_29584cuda3std3__441_GLOBAL__N__5f4f51df_4_k_cu_f3fa188d_29586ignoreE:
	.zero		1
	.type		_ZN39_INTERNAL_5f4f51df_4_k_cu_f3fa188d_29584cute7productE,@object
	.size		_ZN39_INTERNAL_5f4f51df_4_k_cu_f3fa188d_29584cute7productE,(_ZN39_INTERNAL_5f4f51df_4_k_cu_f3fa188d_29584cuda3std3__45__cpo3endE - _ZN39_INTERNAL_5f4f51df_4_k_cu_f3fa188d_29584cute7productE)
_ZN39_INTERNAL_5f4f51df_4_k_cu_f3fa188d_29584cute7productE:
	.zero		1
	.type		_ZN39_INTERNAL_5f4f51df_4_k_cu_f3fa188d_29584cuda3std3__45__cpo3endE,@object
	.size		_ZN39_INTERNAL_5f4f51df_4_k_cu_f3fa188d_29584cuda3std3__45__cpo3endE,(_ZN39_INTERNAL_5f4f51df_4_k_cu_f3fa188d_29584cuda3std3__419piecewise_constructE - _ZN39_INTERNAL_5f4f51df_4_k_cu_f3fa188d_29584cuda3std3__45__cpo3endE)
_ZN39_INTERNAL_5f4f51df_4_k_cu_f3fa188d_29584cuda3std3__45__cpo3endE:
	.zero		1
	.type		_ZN39_INTERNAL_5f4f51df_4_k_cu_f3fa188d_29584cuda3std3__419piecewise_constructE,@object
	.size		_ZN39_INTERNAL_5f4f51df_4_k_cu_f3fa188d_29584cuda3std3__419piecewise_constructE,(_ZN39_INTERNAL_5f4f51df_4_k_cu_f3fa188d_29584cuda3std3__45__cpo4cendE - _ZN39_INTERNAL_5f4f51df_4_k_cu_f3fa188d_29584cuda3std3__419piecewise_constructE)
_ZN39_INTERNAL_5f4f51df_4_k_cu_f3fa188d_29584cuda3std3__419piecewise_constructE:
	.zero		1
	.type		_ZN39_INTERNAL_5f4f51df_4_k_cu_f3fa188d_29584cuda3std3__45__cpo4cendE,@object
	.size		_ZN39_INTERNAL_5f4f51df_4_k_cu_f3fa188d_29584cuda3std3__45__cpo4cendE,(_ZN39_INTERNAL_5f4f51df_4_k_cu_f3fa188d_29584cuda3std6ranges3__45__cpo4swapE - _ZN39_INTERNAL_5f4f51df_4_k_cu_f3fa188d_29584cuda3std3__45__cpo4cendE)
_ZN39_INTERNAL_5f4f51df_4_k_cu_f3fa188d_29584cuda3std3__45__cpo4cendE:
	.zero		1
	.type		_ZN39_INTERNAL_5f4f51df_4_k_cu_f3fa188d_29584cuda3std6ranges3__45__cpo4swapE,@object
	.size		_ZN39_INTERNAL_5f4f51df_4_k_cu_f3fa188d_29584cuda3std6ranges3__45__cpo4swapE,(.L_7 - _ZN39_INTERNAL_5f4f51df_4_k_cu_f3fa188d_29584cuda3std6ranges3__45__cpo4swapE)
_ZN39_INTERNAL_5f4f51df_4_k_cu_f3fa188d_29584cuda3std6ranges3__45__cpo4swapE:
	.zero		1
.L_7:


//--------------------- .nv.constant0._ZN7cutlass13device_kernelINS_4conv6kernel13ConvUniversalINS1_16ConvProblemShapeILNS1_8OperatorE1ELi3EEENS1_10collective14CollectiveConvINS1_46MainloopSm90TmaGmmaWarpSpecializedImplicitGemmILS5_1ELi7ELi3EN4cute5tupleIJNSA_1CILi2EEENSC_ILi1EEESE_EEENS1_36KernelImplicitTmaWarpSpecializedSm90ELi1EEENSB_IJNSC_ILi128EEESI_NSB_IJNSC_ILi64EEEEEEEEENS_6half_tESM_NSA_8TiledMMAINSA_8MMA_AtomIJNSA_4SM904GMMA26MMA_64x128x16_F32F16F16_SSILNSQ_5MajorE0ELSS_1ELNSQ_7ScaleInE1ELST_1EEEEEENSA_6LayoutINSB_IJSE_SE_SE_EEENSB_IJNSC_ILi0EEESY_SY_EEEEENSB_IJNSA_10UnderscoreES11_S11_EEEEENS7_6detail26Sm90ImplicitGemmTileTraitsINSA_20SM90_TMA_LOAD_IM2COLENSA_14ComposedLayoutINSA_7SwizzleILi3ELi4ELi3EEENSA_18smem_ptr_flag_bitsILi16EEENSW_INSB_IJNSB_IJNSC_ILi8EEENSC_ILi16EEEEEENSB_IJSJ_SE_EEENSB_IJSE_NSC_ILi7EEEEEEEEENSB_IJNSB_IJSJ_NSC_ILi512EEEEEENSB_IJSE_SY_EEENSB_IJSY_NSC_ILi8192EEEEEEEEEEEEEvEENS15_INSA_23SM90_TMA_LOAD_MULTICASTENS17_IS19_S1B_NSW_INSB_IJNSB_IJSJ_SD_EEENSB_IJS1C_S1C_EEES1H_EEENSB_IJNSB_IJSE_NSC_ILi4096EEEEEES1K_S1N_EEEEEEEvEEEENS_8epilogue10collective6detail29Sm90TmaWarpSpecializedAdapterINS24_15DefaultEpilogueISM_NSB_IJNSB_IJllllEEESE_SY_EEES29_NS23_6thread17LinearCombinationISM_Li1EffLNS2A_9ScaleType4KindE0ELNS_15FloatRoundStyleE2ESM_EENS_4gemm15EpilogueDefaultEEEEEvvEEEEvNT_6ParamsE --------------------------
	.section	.nv.constant0._ZN7cutlass13device_kernelINS_4conv6kernel13ConvUniversalINS1_16ConvProblemShapeILNS1_8OperatorE1ELi3EEENS1_10collective14CollectiveConvINS1_46MainloopSm90TmaGmmaWarpSpecializedImplicitGemmILS5_1ELi7ELi3EN4cute5tupleIJNSA_1CILi2EEENSC_ILi1EEESE_EEENS1_36KernelImplicitTmaWarpSpecializedSm90ELi1EEENSB_IJNSC_ILi128EEESI_NSB_IJNSC_ILi64EEEEEEEEENS_6half_tESM_NSA_8TiledMMAINSA_8MMA_AtomIJNSA_4SM904GMMA26MMA_64x128x16_F32F16F16_SSILNSQ_5MajorE0ELSS_1ELNSQ_7ScaleInE1ELST_1EEEEEENSA_6LayoutINSB_IJSE_SE_SE_EEENSB_IJNSC_ILi0EEESY_SY_EEEEENSB_IJNSA_10UnderscoreES11_S11_EEEEENS7_6detail26Sm90ImplicitGemmTileTraitsINSA_20SM90_TMA_LOAD_IM2COLENSA_14ComposedLayoutINSA_7SwizzleILi3ELi4ELi3EEENSA_18smem_ptr_flag_bitsILi16EEENSW_INSB_IJNSB_IJNSC_ILi8EEENSC_ILi16EEEEEENSB_IJSJ_SE_EEENSB_IJSE_NSC_ILi7EEEEEEEEENSB_IJNSB_IJSJ_NSC_ILi512EEEEEENSB_IJSE_SY_EEENSB_IJSY_NSC_ILi8192EEEEEEEEEEEEEvEENS15_INSA_23SM90_TMA_LOAD_MULTICASTENS17_IS19_S1B_NSW_INSB_IJNSB_IJSJ_SD_EEENSB_IJS1C_S1C_EEES1H_EEENSB_IJNSB_IJSE_NSC_ILi4096EEEEEES1K_S1N_EEEEEEEvEEEENS_8epilogue10collective6detail29Sm90TmaWarpSpecializedAdapterINS24_15DefaultEpilogueISM_NSB_IJNSB_IJllllEEESE_SY_EEES29_NS23_6thread17LinearCombinationISM_Li1EffLNS2A_9ScaleType4KindE0ELNS_15FloatRoundStyleE2ESM_EENS_4gemm15EpilogueDefaultEEEEEvvEEEEvNT_6ParamsE,"a",@progbits
	.sectionflags	@""
	.align	4
.nv.constant0._ZN7cutlass13device_kernelINS_4conv6kernel13ConvUniversalINS1_16ConvProblemShapeILNS1_8OperatorE1ELi3EEENS1_10collective14CollectiveConvINS1_46MainloopSm90TmaGmmaWarpSpecializedImplicitGemmILS5_1ELi7ELi3EN4cute5tupleIJNSA_1CILi2EEENSC_ILi1EEESE_EEENS1_36KernelImplicitTmaWarpSpecializedSm90ELi1EEENSB_IJNSC_ILi128EEESI_NSB_IJNSC_ILi64EEEEEEEEENS_6half_tESM_NSA_8TiledMMAINSA_8MMA_AtomIJNSA_4SM904GMMA26MMA_64x128x16_F32F16F16_SSILNSQ_5MajorE0ELSS_1ELNSQ_7ScaleInE1ELST_1EEEEEENSA_6LayoutINSB_IJSE_SE_SE_EEENSB_IJNSC_ILi0EEESY_SY_EEEEENSB_IJNSA_10UnderscoreES11_S11_EEEEENS7_6detail26Sm90ImplicitGemmTileTraitsINSA_20SM90_TMA_LOAD_IM2COLENSA_14ComposedLayoutINSA_7SwizzleILi3ELi4ELi3EEENSA_18smem_ptr_flag_bitsILi16EEENSW_INSB_IJNSB_IJNSC_ILi8EEENSC_ILi16EEEEEENSB_IJSJ_SE_EEENSB_IJSE_NSC_ILi7EEEEEEEEENSB_IJNSB_IJSJ_NSC_ILi512EEEEEENSB_IJSE_SY_EEENSB_IJSY_NSC_ILi8192EEEEEEEEEEEEEvEENS15_INSA_23SM90_TMA_LOAD_MULTICASTENS17_IS19_S1B_NSW_INSB_IJNSB_IJSJ_SD_EEENSB_IJS1C_S1C_EEES1H_EEENSB_IJNSB_IJSE_NSC_ILi4096EEEEEES1K_S1N_EEEEEEEvEEEENS_8epilogue10collective6detail29Sm90TmaWarpSpecializedAdapterINS24_15DefaultEpilogueISM_NSB_IJNSB_IJllllEEESE_SY_EEES29_NS23_6thread17LinearCombinationISM_Li1EffLNS2A_9ScaleType4KindE0ELNS_15FloatRoundStyleE2ESM_EENS_4gemm15EpilogueDefaultEEEEEvvEEEEvNT_6ParamsE:
	.zero		1664


//--------------------- SYMBOLS --------------------------

	.type		.nv.reservedSmem.offset0,@object
	.size		.nv.reservedSmem.offset0,0x4
